//
// Generated by NVIDIA NVVM Compiler
//
// Compiler Build ID: CL-36424714
// Cuda compilation tools, release 13.0, V13.0.88
// Based on NVVM 20.0.0
//

.version 9.0
.target sm_100
.address_size 64

	// .globl	_Z16draw_line_kernelPhiiiiiiiihhhh

.visible .entry _Z16draw_line_kernelPhiiiiiiiihhhh(
	.param .u64 .ptr .align 1 _Z16draw_line_kernelPhiiiiiiiihhhh_param_0,
	.param .u32 _Z16draw_line_kernelPhiiiiiiiihhhh_param_1,
	.param .u32 _Z16draw_line_kernelPhiiiiiiiihhhh_param_2,
	.param .u32 _Z16draw_line_kernelPhiiiiiiiihhhh_param_3,
	.param .u32 _Z16draw_line_kernelPhiiiiiiiihhhh_param_4,
	.param .u32 _Z16draw_line_kernelPhiiiiiiiihhhh_param_5,
	.param .u32 _Z16draw_line_kernelPhiiiiiiiihhhh_param_6,
	.param .u32 _Z16draw_line_kernelPhiiiiiiiihhhh_param_7,
	.param .u32 _Z16draw_line_kernelPhiiiiiiiihhhh_param_8,
	.param .u8 _Z16draw_line_kernelPhiiiiiiiihhhh_param_9,
	.param .u8 _Z16draw_line_kernelPhiiiiiiiihhhh_param_10,
	.param .u8 _Z16draw_line_kernelPhiiiiiiiihhhh_param_11,
	.param .u8 _Z16draw_line_kernelPhiiiiiiiihhhh_param_12
)
{
	.reg .pred 	%p<45>;
	.reg .b16 	%rs<5>;
	.reg .b32 	%r<75>;
	.reg .b32 	%f<10>;
	.reg .b64 	%rd<17>;

	ld.param.u64 	%rd2, [_Z16draw_line_kernelPhiiiiiiiihhhh_param_0];
	ld.param.u32 	%r34, [_Z16draw_line_kernelPhiiiiiiiihhhh_param_1];
	ld.param.u32 	%r35, [_Z16draw_line_kernelPhiiiiiiiihhhh_param_2];
	ld.param.u32 	%r36, [_Z16draw_line_kernelPhiiiiiiiihhhh_param_3];
	ld.param.u32 	%r37, [_Z16draw_line_kernelPhiiiiiiiihhhh_param_4];
	ld.param.u32 	%r38, [_Z16draw_line_kernelPhiiiiiiiihhhh_param_5];
	ld.param.u32 	%r40, [_Z16draw_line_kernelPhiiiiiiiihhhh_param_6];
	ld.param.u32 	%r41, [_Z16draw_line_kernelPhiiiiiiiihhhh_param_7];
	ld.param.u32 	%r39, [_Z16draw_line_kernelPhiiiiiiiihhhh_param_8];
	ld.param.u8 	%rs1, [_Z16draw_line_kernelPhiiiiiiiihhhh_param_9];
	ld.param.u8 	%rs2, [_Z16draw_line_kernelPhiiiiiiiihhhh_param_10];
	ld.param.u8 	%rs3, [_Z16draw_line_kernelPhiiiiiiiihhhh_param_11];
	ld.param.u8 	%rs4, [_Z16draw_line_kernelPhiiiiiiiihhhh_param_12];
	cvta.to.global.u64 	%rd1, %rd2;
	sub.s32 	%r1, %r40, %r37;
	abs.s32 	%r42, %r1;
	sub.s32 	%r2, %r41, %r38;
	abs.s32 	%r43, %r2;
	max.s32 	%r3, %r42, %r43;
	setp.eq.s32 	%p1, %r3, 0;
	@%p1 bra 	$L__BB0_25;
	mov.u32 	%r44, %ctaid.x;
	mov.u32 	%r45, %ntid.x;
	mov.u32 	%r46, %tid.x;
	mad.lo.s32 	%r4, %r44, %r45, %r46;
	setp.ge.s32 	%p2, %r4, %r3;
	@%p2 bra 	$L__BB0_25;
	cvt.rn.f32.s32 	%f2, %r4;
	cvt.rn.f32.u32 	%f3, %r3;
	div.rn.f32 	%f4, %f2, %f3;
	cvt.rn.f32.s32 	%f5, %r37;
	cvt.rn.f32.s32 	%f6, %r1;
	fma.rn.f32 	%f7, %f4, %f6, %f5;
	cvt.rzi.s32.f32 	%r5, %f7;
	cvt.rn.f32.s32 	%f8, %r38;
	cvt.rn.f32.s32 	%f9, %r2;
	fma.rn.f32 	%f1, %f4, %f9, %f8;
	shr.u32 	%r47, %r39, 31;
	add.s32 	%r48, %r39, %r47;
	shr.s32 	%r6, %r48, 1;
	neg.s32 	%r7, %r6;
	setp.lt.s32 	%p3, %r39, -1;
	@%p3 bra 	$L__BB0_25;
	abs.s32 	%r8, %r6;
	add.s32 	%r9, %r6, %r8;
	and.b32  	%r10, %r9, 3;
	sub.s32 	%r11, %r5, %r6;
	sub.s32 	%r12, 1, %r6;
	add.s32 	%r13, %r12, %r5;
	sub.s32 	%r14, 2, %r6;
	add.s32 	%r15, %r13, 1;
	shl.b32 	%r16, %r15, 2;
	sub.s32 	%r17, 3, %r6;
	neg.s32 	%r18, %r8;
	cvt.rzi.s32.f32 	%r19, %f1;
	mov.u32 	%r70, %r7;
$L__BB0_4:
	setp.eq.s32 	%p4, %r10, 3;
	add.s32 	%r21, %r70, %r19;
	mul.lo.s32 	%r22, %r21, %r34;
	mov.u32 	%r71, %r7;
	@%p4 bra 	$L__BB0_13;
	setp.ge.s32 	%p5, %r21, %r36;
	setp.ge.s32 	%p6, %r11, %r35;
	or.b32  	%r49, %r11, %r21;
	setp.lt.s32 	%p7, %r49, 0;
	or.pred  	%p8, %p6, %p5;
	or.pred  	%p9, %p8, %p7;
	@%p9 bra 	$L__BB0_7;
	shl.b32 	%r50, %r11, 2;
	add.s32 	%r51, %r50, %r22;
	cvt.s64.s32 	%rd3, %r51;
	add.s64 	%rd4, %rd1, %rd3;
	st.global.u8 	[%rd4], %rs4;
	st.global.u8 	[%rd4+1], %rs3;
	st.global.u8 	[%rd4+2], %rs2;
	st.global.u8 	[%rd4+3], %rs1;
$L__BB0_7:
	setp.eq.s32 	%p10, %r10, 0;
	mov.u32 	%r71, %r12;
	@%p10 bra 	$L__BB0_13;
	setp.ge.s32 	%p12, %r13, %r35;
	or.b32  	%r52, %r13, %r21;
	setp.lt.s32 	%p13, %r52, 0;
	or.pred  	%p14, %p12, %p5;
	or.pred  	%p15, %p14, %p13;
	@%p15 bra 	$L__BB0_10;
	shl.b32 	%r53, %r13, 2;
	add.s32 	%r54, %r53, %r22;
	cvt.s64.s32 	%rd5, %r54;
	add.s64 	%rd6, %rd1, %rd5;
	st.global.u8 	[%rd6], %rs4;
	st.global.u8 	[%rd6+1], %rs3;
	st.global.u8 	[%rd6+2], %rs2;
	st.global.u8 	[%rd6+3], %rs1;
$L__BB0_10:
	setp.eq.s32 	%p16, %r10, 1;
	mov.u32 	%r71, %r14;
	@%p16 bra 	$L__BB0_13;
	setp.ge.s32 	%p18, %r15, %r35;
	or.b32  	%r55, %r15, %r21;
	setp.lt.s32 	%p19, %r55, 0;
	or.pred  	%p20, %p18, %p5;
	or.pred  	%p21, %p20, %p19;
	mov.u32 	%r71, %r17;
	@%p21 bra 	$L__BB0_13;
	add.s32 	%r56, %r16, %r22;
	cvt.s64.s32 	%rd7, %r56;
	add.s64 	%rd8, %rd1, %rd7;
	st.global.u8 	[%rd8], %rs4;
	st.global.u8 	[%rd8+1], %rs3;
	st.global.u8 	[%rd8+2], %rs2;
	st.global.u8 	[%rd8+3], %rs1;
	mov.u32 	%r71, %r17;
$L__BB0_13:
	setp.lt.u32 	%p22, %r9, 3;
	@%p22 bra 	$L__BB0_24;
	add.s32 	%r74, %r18, %r71;
	add.s32 	%r57, %r5, %r71;
	add.s32 	%r73, %r57, 1;
	shl.b32 	%r58, %r57, 2;
	add.s32 	%r59, %r22, %r58;
	add.s32 	%r72, %r59, 8;
$L__BB0_15:
	setp.ge.s32 	%p23, %r21, %r36;
	add.s32 	%r60, %r73, -1;
	or.b32  	%r61, %r60, %r21;
	setp.lt.s32 	%p24, %r61, 0;
	setp.ge.s32 	%p25, %r60, %r35;
	or.pred  	%p26, %p25, %p23;
	or.pred  	%p27, %p26, %p24;
	@%p27 bra 	$L__BB0_17;
	add.s32 	%r62, %r72, -8;
	cvt.s64.s32 	%rd9, %r62;
	add.s64 	%rd10, %rd1, %rd9;
	st.global.u8 	[%rd10], %rs4;
	st.global.u8 	[%rd10+1], %rs3;
	st.global.u8 	[%rd10+2], %rs2;
	st.global.u8 	[%rd10+3], %rs1;
$L__BB0_17:
	or.b32  	%r63, %r73, %r21;
	setp.lt.s32 	%p29, %r63, 0;
	setp.ge.s32 	%p30, %r73, %r35;
	or.pred  	%p31, %p30, %p23;
	or.pred  	%p32, %p31, %p29;
	@%p32 bra 	$L__BB0_19;
	add.s32 	%r64, %r72, -4;
	cvt.s64.s32 	%rd11, %r64;
	add.s64 	%rd12, %rd1, %rd11;
	st.global.u8 	[%rd12], %rs4;
	st.global.u8 	[%rd12+1], %rs3;
	st.global.u8 	[%rd12+2], %rs2;
	st.global.u8 	[%rd12+3], %rs1;
$L__BB0_19:
	add.s32 	%r65, %r73, 1;
	or.b32  	%r66, %r65, %r21;
	setp.lt.s32 	%p34, %r66, 0;
	setp.ge.s32 	%p35, %r65, %r35;
	or.pred  	%p36, %p35, %p23;
	or.pred  	%p37, %p36, %p34;
	@%p37 bra 	$L__BB0_21;
	cvt.s64.s32 	%rd13, %r72;
	add.s64 	%rd14, %rd1, %rd13;
	st.global.u8 	[%rd14], %rs4;
	st.global.u8 	[%rd14+1], %rs3;
	st.global.u8 	[%rd14+2], %rs2;
	st.global.u8 	[%rd14+3], %rs1;
$L__BB0_21:
	add.s32 	%r67, %r73, 2;
	or.b32  	%r68, %r67, %r21;
	setp.lt.s32 	%p39, %r68, 0;
	setp.ge.s32 	%p40, %r67, %r35;
	or.pred  	%p41, %p40, %p23;
	or.pred  	%p42, %p41, %p39;
	@%p42 bra 	$L__BB0_23;
	add.s32 	%r69, %r72, 4;
	cvt.s64.s32 	%rd15, %r69;
	add.s64 	%rd16, %rd1, %rd15;
	st.global.u8 	[%rd16], %rs4;
	st.global.u8 	[%rd16+1], %rs3;
	st.global.u8 	[%rd16+2], %rs2;
	st.global.u8 	[%rd16+3], %rs1;
$L__BB0_23:
	add.s32 	%r74, %r74, 4;
	add.s32 	%r73, %r73, 4;
	add.s32 	%r72, %r72, 16;
	setp.ne.s32 	%p43, %r74, 1;
	@%p43 bra 	$L__BB0_15;
$L__BB0_24:
	add.s32 	%r33, %r70, 1;
	setp.ne.s32 	%p44, %r70, %r8;
	mov.u32 	%r70, %r33;
	@%p44 bra 	$L__BB0_4;
$L__BB0_25:
	ret;

}
	// .globl	_Z16draw_rect_kernelPhiiiiiiiihhhh
.visible .entry _Z16draw_rect_kernelPhiiiiiiiihhhh(
	.param .u64 .ptr .align 1 _Z16draw_rect_kernelPhiiiiiiiihhhh_param_0,
	.param .u32 _Z16draw_rect_kernelPhiiiiiiiihhhh_param_1,
	.param .u32 _Z16draw_rect_kernelPhiiiiiiiihhhh_param_2,
	.param .u32 _Z16draw_rect_kernelPhiiiiiiiihhhh_param_3,
	.param .u32 _Z16draw_rect_kernelPhiiiiiiiihhhh_param_4,
	.param .u32 _Z16draw_rect_kernelPhiiiiiiiihhhh_param_5,
	.param .u32 _Z16draw_rect_kernelPhiiiiiiiihhhh_param_6,
	.param .u32 _Z16draw_rect_kernelPhiiiiiiiihhhh_param_7,
	.param .u32 _Z16draw_rect_kernelPhiiiiiiiihhhh_param_8,
	.param .u8 _Z16draw_rect_kernelPhiiiiiiiihhhh_param_9,
	.param .u8 _Z16draw_rect_kernelPhiiiiiiiihhhh_param_10,
	.param .u8 _Z16draw_rect_kernelPhiiiiiiiihhhh_param_11,
	.param .u8 _Z16draw_rect_kernelPhiiiiiiiihhhh_param_12
)
{
	.reg .pred 	%p<47>;
	.reg .b16 	%rs<5>;
	.reg .b32 	%r<85>;
	.reg .b64 	%rd<17>;

	ld.param.u64 	%rd2, [_Z16draw_rect_kernelPhiiiiiiiihhhh_param_0];
	ld.param.u32 	%r39, [_Z16draw_rect_kernelPhiiiiiiiihhhh_param_1];
	ld.param.u32 	%r40, [_Z16draw_rect_kernelPhiiiiiiiihhhh_param_2];
	ld.param.u32 	%r41, [_Z16draw_rect_kernelPhiiiiiiiihhhh_param_3];
	ld.param.u32 	%r78, [_Z16draw_rect_kernelPhiiiiiiiihhhh_param_4];
	ld.param.u32 	%r79, [_Z16draw_rect_kernelPhiiiiiiiihhhh_param_5];
	ld.param.u32 	%r44, [_Z16draw_rect_kernelPhiiiiiiiihhhh_param_6];
	ld.param.u32 	%r45, [_Z16draw_rect_kernelPhiiiiiiiihhhh_param_7];
	ld.param.u32 	%r46, [_Z16draw_rect_kernelPhiiiiiiiihhhh_param_8];
	ld.param.u8 	%rs1, [_Z16draw_rect_kernelPhiiiiiiiihhhh_param_9];
	ld.param.u8 	%rs2, [_Z16draw_rect_kernelPhiiiiiiiihhhh_param_10];
	ld.param.u8 	%rs3, [_Z16draw_rect_kernelPhiiiiiiiihhhh_param_11];
	ld.param.u8 	%rs4, [_Z16draw_rect_kernelPhiiiiiiiihhhh_param_12];
	cvta.to.global.u64 	%rd1, %rd2;
	mov.u32 	%r47, %ctaid.x;
	mov.u32 	%r48, %ntid.x;
	mov.u32 	%r49, %tid.x;
	mad.lo.s32 	%r1, %r47, %r48, %r49;
	add.s32 	%r2, %r45, %r44;
	shl.b32 	%r50, %r2, 1;
	setp.ge.s32 	%p1, %r1, %r50;
	@%p1 bra 	$L__BB1_31;
	setp.ge.s32 	%p2, %r1, %r44;
	@%p2 bra 	$L__BB1_3;
	add.s32 	%r78, %r78, %r1;
	bra.uni 	$L__BB1_8;
$L__BB1_3:
	setp.ge.s32 	%p3, %r1, %r2;
	@%p3 bra 	$L__BB1_5;
	add.s32 	%r78, %r44, %r78;
	add.s32 	%r54, %r79, %r1;
	sub.s32 	%r79, %r54, %r44;
	bra.uni 	$L__BB1_8;
$L__BB1_5:
	add.s32 	%r6, %r2, %r44;
	setp.ge.s32 	%p4, %r1, %r6;
	@%p4 bra 	$L__BB1_7;
	sub.s32 	%r53, %r78, %r1;
	add.s32 	%r78, %r6, %r53;
	add.s32 	%r79, %r45, %r79;
	bra.uni 	$L__BB1_8;
$L__BB1_7:
	sub.s32 	%r51, %r79, %r1;
	add.s32 	%r52, %r51, %r45;
	add.s32 	%r79, %r52, %r6;
$L__BB1_8:
	shr.u32 	%r55, %r46, 31;
	add.s32 	%r56, %r46, %r55;
	shr.s32 	%r12, %r56, 1;
	neg.s32 	%r13, %r12;
	setp.lt.s32 	%p5, %r46, -1;
	@%p5 bra 	$L__BB1_31;
	abs.s32 	%r14, %r12;
	add.s32 	%r15, %r12, %r14;
	and.b32  	%r16, %r15, 3;
	sub.s32 	%r17, %r78, %r12;
	sub.s32 	%r18, 1, %r12;
	add.s32 	%r19, %r18, %r78;
	sub.s32 	%r20, 2, %r12;
	add.s32 	%r21, %r19, 1;
	shl.b32 	%r22, %r21, 2;
	sub.s32 	%r23, 3, %r12;
	neg.s32 	%r24, %r14;
	mov.u32 	%r80, %r13;
$L__BB1_10:
	setp.eq.s32 	%p6, %r16, 3;
	add.s32 	%r26, %r80, %r79;
	mul.lo.s32 	%r27, %r26, %r39;
	mov.u32 	%r81, %r13;
	@%p6 bra 	$L__BB1_19;
	setp.ge.s32 	%p7, %r26, %r41;
	setp.ge.s32 	%p8, %r17, %r40;
	or.b32  	%r57, %r17, %r26;
	setp.lt.s32 	%p9, %r57, 0;
	or.pred  	%p10, %p8, %p7;
	or.pred  	%p11, %p10, %p9;
	@%p11 bra 	$L__BB1_13;
	shl.b32 	%r58, %r17, 2;
	add.s32 	%r59, %r58, %r27;
	cvt.s64.s32 	%rd3, %r59;
	add.s64 	%rd4, %rd1, %rd3;
	st.global.u8 	[%rd4], %rs4;
	st.global.u8 	[%rd4+1], %rs3;
	st.global.u8 	[%rd4+2], %rs2;
	st.global.u8 	[%rd4+3], %rs1;
$L__BB1_13:
	setp.eq.s32 	%p12, %r16, 0;
	mov.u32 	%r81, %r18;
	@%p12 bra 	$L__BB1_19;
	setp.ge.s32 	%p14, %r19, %r40;
	or.b32  	%r60, %r19, %r26;
	setp.lt.s32 	%p15, %r60, 0;
	or.pred  	%p16, %p14, %p7;
	or.pred  	%p17, %p16, %p15;
	@%p17 bra 	$L__BB1_16;
	shl.b32 	%r61, %r19, 2;
	add.s32 	%r62, %r61, %r27;
	cvt.s64.s32 	%rd5, %r62;
	add.s64 	%rd6, %rd1, %rd5;
	st.global.u8 	[%rd6], %rs4;
	st.global.u8 	[%rd6+1], %rs3;
	st.global.u8 	[%rd6+2], %rs2;
	st.global.u8 	[%rd6+3], %rs1;
$L__BB1_16:
	setp.eq.s32 	%p18, %r16, 1;
	mov.u32 	%r81, %r20;
	@%p18 bra 	$L__BB1_19;
	setp.ge.s32 	%p20, %r21, %r40;
	or.b32  	%r63, %r21, %r26;
	setp.lt.s32 	%p21, %r63, 0;
	or.pred  	%p22, %p20, %p7;
	or.pred  	%p23, %p22, %p21;
	mov.u32 	%r81, %r23;
	@%p23 bra 	$L__BB1_19;
	add.s32 	%r64, %r22, %r27;
	cvt.s64.s32 	%rd7, %r64;
	add.s64 	%rd8, %rd1, %rd7;
	st.global.u8 	[%rd8], %rs4;
	st.global.u8 	[%rd8+1], %rs3;
	st.global.u8 	[%rd8+2], %rs2;
	st.global.u8 	[%rd8+3], %rs1;
	mov.u32 	%r81, %r23;
$L__BB1_19:
	setp.lt.u32 	%p24, %r15, 3;
	@%p24 bra 	$L__BB1_30;
	add.s32 	%r84, %r24, %r81;
	add.s32 	%r65, %r78, %r81;
	add.s32 	%r83, %r65, 1;
	shl.b32 	%r66, %r65, 2;
	add.s32 	%r67, %r27, %r66;
	add.s32 	%r82, %r67, 8;
$L__BB1_21:
	setp.ge.s32 	%p25, %r26, %r41;
	add.s32 	%r68, %r83, -1;
	or.b32  	%r69, %r68, %r26;
	setp.lt.s32 	%p26, %r69, 0;
	setp.ge.s32 	%p27, %r68, %r40;
	or.pred  	%p28, %p27, %p25;
	or.pred  	%p29, %p28, %p26;
	@%p29 bra 	$L__BB1_23;
	add.s32 	%r70, %r82, -8;
	cvt.s64.s32 	%rd9, %r70;
	add.s64 	%rd10, %rd1, %rd9;
	st.global.u8 	[%rd10], %rs4;
	st.global.u8 	[%rd10+1], %rs3;
	st.global.u8 	[%rd10+2], %rs2;
	st.global.u8 	[%rd10+3], %rs1;
$L__BB1_23:
	or.b32  	%r71, %r83, %r26;
	setp.lt.s32 	%p31, %r71, 0;
	setp.ge.s32 	%p32, %r83, %r40;
	or.pred  	%p33, %p32, %p25;
	or.pred  	%p34, %p33, %p31;
	@%p34 bra 	$L__BB1_25;
	add.s32 	%r72, %r82, -4;
	cvt.s64.s32 	%rd11, %r72;
	add.s64 	%rd12, %rd1, %rd11;
	st.global.u8 	[%rd12], %rs4;
	st.global.u8 	[%rd12+1], %rs3;
	st.global.u8 	[%rd12+2], %rs2;
	st.global.u8 	[%rd12+3], %rs1;
$L__BB1_25:
	add.s32 	%r73, %r83, 1;
	or.b32  	%r74, %r73, %r26;
	setp.lt.s32 	%p36, %r74, 0;
	setp.ge.s32 	%p37, %r73, %r40;
	or.pred  	%p38, %p37, %p25;
	or.pred  	%p39, %p38, %p36;
	@%p39 bra 	$L__BB1_27;
	cvt.s64.s32 	%rd13, %r82;
	add.s64 	%rd14, %rd1, %rd13;
	st.global.u8 	[%rd14], %rs4;
	st.global.u8 	[%rd14+1], %rs3;
	st.global.u8 	[%rd14+2], %rs2;
	st.global.u8 	[%rd14+3], %rs1;
$L__BB1_27:
	add.s32 	%r75, %r83, 2;
	or.b32  	%r76, %r75, %r26;
	setp.lt.s32 	%p41, %r76, 0;
	setp.ge.s32 	%p42, %r75, %r40;
	or.pred  	%p43, %p42, %p25;
	or.pred  	%p44, %p43, %p41;
	@%p44 bra 	$L__BB1_29;
	add.s32 	%r77, %r82, 4;
	cvt.s64.s32 	%rd15, %r77;
	add.s64 	%rd16, %rd1, %rd15;
	st.global.u8 	[%rd16], %rs4;
	st.global.u8 	[%rd16+1], %rs3;
	st.global.u8 	[%rd16+2], %rs2;
	st.global.u8 	[%rd16+3], %rs1;
$L__BB1_29:
	add.s32 	%r84, %r84, 4;
	add.s32 	%r83, %r83, 4;
	add.s32 	%r82, %r82, 16;
	setp.ne.s32 	%p45, %r84, 1;
	@%p45 bra 	$L__BB1_21;
$L__BB1_30:
	add.s32 	%r38, %r80, 1;
	setp.ne.s32 	%p46, %r80, %r14;
	mov.u32 	%r80, %r38;
	@%p46 bra 	$L__BB1_10;
$L__BB1_31:
	ret;

}
	// .globl	_Z16fill_rect_kernelPhiiiiiiihhhh
.visible .entry _Z16fill_rect_kernelPhiiiiiiihhhh(
	.param .u64 .ptr .align 1 _Z16fill_rect_kernelPhiiiiiiihhhh_param_0,
	.param .u32 _Z16fill_rect_kernelPhiiiiiiihhhh_param_1,
	.param .u32 _Z16fill_rect_kernelPhiiiiiiihhhh_param_2,
	.param .u32 _Z16fill_rect_kernelPhiiiiiiihhhh_param_3,
	.param .u32 _Z16fill_rect_kernelPhiiiiiiihhhh_param_4,
	.param .u32 _Z16fill_rect_kernelPhiiiiiiihhhh_param_5,
	.param .u32 _Z16fill_rect_kernelPhiiiiiiihhhh_param_6,
	.param .u32 _Z16fill_rect_kernelPhiiiiiiihhhh_param_7,
	.param .u8 _Z16fill_rect_kernelPhiiiiiiihhhh_param_8,
	.param .u8 _Z16fill_rect_kernelPhiiiiiiihhhh_param_9,
	.param .u8 _Z16fill_rect_kernelPhiiiiiiihhhh_param_10,
	.param .u8 _Z16fill_rect_kernelPhiiiiiiihhhh_param_11
)
{
	.reg .pred 	%p<9>;
	.reg .b16 	%rs<5>;
	.reg .b32 	%r<23>;
	.reg .b64 	%rd<5>;

	ld.param.u64 	%rd1, [_Z16fill_rect_kernelPhiiiiiiihhhh_param_0];
	ld.param.u32 	%r5, [_Z16fill_rect_kernelPhiiiiiiihhhh_param_1];
	ld.param.u32 	%r6, [_Z16fill_rect_kernelPhiiiiiiihhhh_param_2];
	ld.param.u32 	%r7, [_Z16fill_rect_kernelPhiiiiiiihhhh_param_3];
	ld.param.u32 	%r8, [_Z16fill_rect_kernelPhiiiiiiihhhh_param_4];
	ld.param.u32 	%r9, [_Z16fill_rect_kernelPhiiiiiiihhhh_param_5];
	ld.param.u32 	%r10, [_Z16fill_rect_kernelPhiiiiiiihhhh_param_6];
	ld.param.u32 	%r11, [_Z16fill_rect_kernelPhiiiiiiihhhh_param_7];
	ld.param.u8 	%rs1, [_Z16fill_rect_kernelPhiiiiiiihhhh_param_8];
	ld.param.u8 	%rs2, [_Z16fill_rect_kernelPhiiiiiiihhhh_param_9];
	ld.param.u8 	%rs3, [_Z16fill_rect_kernelPhiiiiiiihhhh_param_10];
	ld.param.u8 	%rs4, [_Z16fill_rect_kernelPhiiiiiiihhhh_param_11];
	mov.u32 	%r13, %ctaid.x;
	mov.u32 	%r14, %ntid.x;
	mov.u32 	%r15, %tid.x;
	mad.lo.s32 	%r1, %r13, %r14, %r15;
	mov.u32 	%r16, %ctaid.y;
	mov.u32 	%r17, %ntid.y;
	mov.u32 	%r18, %tid.y;
	mad.lo.s32 	%r19, %r16, %r17, %r18;
	setp.ge.s32 	%p1, %r1, %r10;
	setp.ge.s32 	%p2, %r19, %r11;
	or.pred  	%p3, %p1, %p2;
	@%p3 bra 	$L__BB2_3;
	add.s32 	%r3, %r8, %r1;
	add.s32 	%r4, %r9, %r19;
	or.b32  	%r20, %r3, %r4;
	setp.lt.s32 	%p4, %r20, 0;
	setp.ge.s32 	%p5, %r3, %r6;
	setp.ge.s32 	%p6, %r4, %r7;
	or.pred  	%p7, %p5, %p6;
	or.pred  	%p8, %p7, %p4;
	@%p8 bra 	$L__BB2_3;
	shl.b32 	%r21, %r3, 2;
	mad.lo.s32 	%r22, %r4, %r5, %r21;
	cvt.s64.s32 	%rd2, %r22;
	cvta.to.global.u64 	%rd3, %rd1;
	add.s64 	%rd4, %rd3, %rd2;
	st.global.u8 	[%rd4], %rs4;
	st.global.u8 	[%rd4+1], %rs3;
	st.global.u8 	[%rd4+2], %rs2;
	st.global.u8 	[%rd4+3], %rs1;
$L__BB2_3:
	ret;

}
	// .globl	_Z19clear_buffer_kernelPhiii
.visible .entry _Z19clear_buffer_kernelPhiii(
	.param .u64 .ptr .align 1 _Z19clear_buffer_kernelPhiii_param_0,
	.param .u32 _Z19clear_buffer_kernelPhiii_param_1,
	.param .u32 _Z19clear_buffer_kernelPhiii_param_2,
	.param .u32 _Z19clear_buffer_kernelPhiii_param_3
)
{
	.reg .pred 	%p<4>;
	.reg .b16 	%rs<2>;
	.reg .b32 	%r<16>;
	.reg .b64 	%rd<5>;

	ld.param.u64 	%rd1, [_Z19clear_buffer_kernelPhiii_param_0];
	ld.param.u32 	%r3, [_Z19clear_buffer_kernelPhiii_param_1];
	ld.param.u32 	%r4, [_Z19clear_buffer_kernelPhiii_param_2];
	ld.param.u32 	%r5, [_Z19clear_buffer_kernelPhiii_param_3];
	mov.u32 	%r7, %ctaid.x;
	mov.u32 	%r8, %ntid.x;
	mov.u32 	%r9, %tid.x;
	mad.lo.s32 	%r1, %r7, %r8, %r9;
	mov.u32 	%r10, %ctaid.y;
	mov.u32 	%r11, %ntid.y;
	mov.u32 	%r12, %tid.y;
	mad.lo.s32 	%r13, %r10, %r11, %r12;
	setp.ge.s32 	%p1, %r1, %r4;
	setp.ge.s32 	%p2, %r13, %r5;
	or.pred  	%p3, %p1, %p2;
	@%p3 bra 	$L__BB3_2;
	cvta.to.global.u64 	%rd2, %rd1;
	shl.b32 	%r14, %r1, 2;
	mad.lo.s32 	%r15, %r3, %r13, %r14;
	cvt.s64.s32 	%rd3, %r15;
	add.s64 	%rd4, %rd2, %rd3;
	mov.b16 	%rs1, 0;
	st.global.u8 	[%rd4], %rs1;
	st.global.u8 	[%rd4+1], %rs1;
	st.global.u8 	[%rd4+2], %rs1;
	st.global.u8 	[%rd4+3], %rs1;
$L__BB3_2:
	ret;

}


// ===== COMPILED SASS (sm_100) =====

	.target	sm_100

	.elftype	@"ET_EXEC"


//--------------------- .note.nv.tkinfo           --------------------------
	.section	.note.nv.tkinfo,"",@"SHT_NOTE"
	.sectionflags	@"SHF_NOTE_NV_TKINFO"
	.tkinfo
        /*0018*/ 	.word	0x00000002
        /*0030*/ 	.string	""
        /*0030*/ 	.string	"ptxas"
        /*0030*/ 	.string	"Cuda compilation tools, release 13.0, V13.0.88"
        /*0030*/ 	.string	"Build cuda_13.0.r13.0/compiler.36424714_0"
        /*0030*/ 	.string	"-arch sm_100 -m 64 "



//--------------------- .note.nv.cuinfo           --------------------------
	.section	.note.nv.cuinfo,"",@"SHT_NOTE"
	.sectionflags	@"SHF_NOTE_NV_CUINFO"
        /*0018*/ 	.short	0x0002
        /*001a*/ 	.short	0x0064
        /*001c*/ 	.short	0x0082
	.zero		2


//--------------------- .nv.info                  --------------------------
	.section	.nv.info,"",@"SHT_CUDA_INFO"
	.align	4


	//----- nvinfo : EIATTR_REGCOUNT
	.align		4
        /*0000*/ 	.byte	0x04, 0x2f
        /*0002*/ 	.short	(.L_1 - .L_0)
	.align		4
.L_0:
        /*0004*/ 	.word	index@(_Z16draw_line_kernelPhiiiiiiiihhhh)
        /*0008*/ 	.word	0x0000001e


	//----- nvinfo : EIATTR_FRAME_SIZE
	.align		4
.L_1:
        /*000c*/ 	.byte	0x04, 0x11
        /*000e*/ 	.short	(.L_3 - .L_2)
	.align		4
.L_2:
        /*0010*/ 	.word	index@($__internal_0_$__cuda_sm3x_div_rn_noftz_f32_slowpath)
        /*0014*/ 	.word	0x00000000


	//----- nvinfo : EIATTR_FRAME_SIZE
	.align		4
.L_3:
        /*0018*/ 	.byte	0x04, 0x11
        /*001a*/ 	.short	(.L_5 - .L_4)
	.align		4
.L_4:
        /*001c*/ 	.word	index@(_Z16draw_line_kernelPhiiiiiiiihhhh)
        /*0020*/ 	.word	0x00000000


	//----- nvinfo : EIATTR_REGCOUNT
	.align		4
.L_5:
        /*0024*/ 	.byte	0x04, 0x2f
        /*0026*/ 	.short	(.L_7 - .L_6)
	.align		4
.L_6:
        /*0028*/ 	.word	index@(_Z16draw_rect_kernelPhiiiiiiiihhhh)
        /*002c*/ 	.word	0x0000001e


	//----- nvinfo : EIATTR_FRAME_SIZE
	.align		4
.L_7:
        /*0030*/ 	.byte	0x04, 0x11
        /*0032*/ 	.short	(.L_9 - .L_8)
	.align		4
.L_8:
        /*0034*/ 	.word	index@(_Z16draw_rect_kernelPhiiiiiiiihhhh)
        /*0038*/ 	.word	0x00000000


	//----- nvinfo : EIATTR_REGCOUNT
	.align		4
.L_9:
        /*003c*/ 	.byte	0x04, 0x2f
        /*003e*/ 	.short	(.L_11 - .L_10)
	.align		4
.L_10:
        /*0040*/ 	.word	index@(_Z16fill_rect_kernelPhiiiiiiihhhh)
        /*0044*/ 	.word	0x0000000e


	//----- nvinfo : EIATTR_FRAME_SIZE
	.align		4
.L_11:
        /*0048*/ 	.byte	0x04, 0x11
        /*004a*/ 	.short	(.L_13 - .L_12)
	.align		4
.L_12:
        /*004c*/ 	.word	index@(_Z16fill_rect_kernelPhiiiiiiihhhh)
        /*0050*/ 	.word	0x00000000


	//----- nvinfo : EIATTR_REGCOUNT
	.align		4
.L_13:
        /*0054*/ 	.byte	0x04, 0x2f
        /*0056*/ 	.short	(.L_15 - .L_14)
	.align		4
.L_14:
        /*0058*/ 	.word	index@(_Z19clear_buffer_kernelPhiii)
        /*005c*/ 	.word	0x00000008


	//----- nvinfo : EIATTR_FRAME_SIZE
	.align		4
.L_15:
        /*0060*/ 	.byte	0x04, 0x11
        /*0062*/ 	.short	(.L_17 - .L_16)
	.align		4
.L_16:
        /*0064*/ 	.word	index@(_Z19clear_buffer_kernelPhiii)
        /*0068*/ 	.word	0x00000000


	//----- nvinfo : EIATTR_MIN_STACK_SIZE
	.align		4
.L_17:
        /*006c*/ 	.byte	0x04, 0x12
        /*006e*/ 	.short	(.L_19 - .L_18)
	.align		4
.L_18:
        /*0070*/ 	.word	index@(_Z19clear_buffer_kernelPhiii)
        /*0074*/ 	.word	0x00000000


	//----- nvinfo : EIATTR_MIN_STACK_SIZE
	.align		4
.L_19:
        /*0078*/ 	.byte	0x04, 0x12
        /*007a*/ 	.short	(.L_21 - .L_20)
	.align		4
.L_20:
        /*007c*/ 	.word	index@(_Z16fill_rect_kernelPhiiiiiiihhhh)
        /*0080*/ 	.word	0x00000000


	//----- nvinfo : EIATTR_MIN_STACK_SIZE
	.align		4
.L_21:
        /*0084*/ 	.byte	0x04, 0x12
        /*0086*/ 	.short	(.L_23 - .L_22)
	.align		4
.L_22:
        /*0088*/ 	.word	index@(_Z16draw_rect_kernelPhiiiiiiiihhhh)
        /*008c*/ 	.word	0x00000000


	//----- nvinfo : EIATTR_MIN_STACK_SIZE
	.align		4
.L_23:
        /*0090*/ 	.byte	0x04, 0x12
        /*0092*/ 	.short	(.L_25 - .L_24)
	.align		4
.L_24:
        /*0094*/ 	.word	index@(_Z16draw_line_kernelPhiiiiiiiihhhh)
        /*0098*/ 	.word	0x00000000
.L_25:


//--------------------- .nv.compat                --------------------------
	.section	.nv.compat,"",@"SHT_CUDA_COMPAT_INFO"
	.align	4
        /*0000*/ 	.byte	0x02, 0x09, 0x00, 0x00, 0x02, 0x02, 0x01, 0x00, 0x02, 0x05, 0x05, 0x00, 0x03, 0x07, 0x01, 0x01
        /*0010*/ 	.byte	0x02, 0x03, 0x00, 0x00, 0x02, 0x06, 0x01, 0x00, 0x04, 0x0b, 0x08, 0x00, 0x01, 0x00, 0x00, 0x00
        /*0020*/ 	.byte	0x00, 0x00, 0x00, 0x00


//--------------------- .nv.info._Z19clear_buffer_kernelPhiii --------------------------
	.section	.nv.info._Z19clear_buffer_kernelPhiii,"",@"SHT_CUDA_INFO"
	.sectionflags	@""
	.align	4


	//----- nvinfo : EIATTR_CUDA_API_VERSION
	.align		4
        /*0000*/ 	.byte	0x04, 0x37
        /*0002*/ 	.short	(.L_27 - .L_26)
.L_26:
        /*0004*/ 	.word	0x00000082


	//----- nvinfo : EIATTR_KPARAM_INFO
	.align		4
.L_27:
        /*0008*/ 	.byte	0x04, 0x17
        /*000a*/ 	.short	(.L_29 - .L_28)
.L_28:
        /*000c*/ 	.word	0x00000000
        /*0010*/ 	.short	0x0003
        /*0012*/ 	.short	0x0010
        /*0014*/ 	.byte	0x00, 0xf0, 0x11, 0x00


	//----- nvinfo : EIATTR_KPARAM_INFO
	.align		4
.L_29:
        /*0018*/ 	.byte	0x04, 0x17
        /*001a*/ 	.short	(.L_31 - .L_30)
.L_30:
        /*001c*/ 	.word	0x00000000
        /*0020*/ 	.short	0x0002
        /*0022*/ 	.short	0x000c
        /*0024*/ 	.byte	0x00, 0xf0, 0x11, 0x00


	//----- nvinfo : EIATTR_KPARAM_INFO
	.align		4
.L_31:
        /*0028*/ 	.byte	0x04, 0x17
        /*002a*/ 	.short	(.L_33 - .L_32)
.L_32:
        /*002c*/ 	.word	0x00000000
        /*0030*/ 	.short	0x0001
        /*0032*/ 	.short	0x0008
        /*0034*/ 	.byte	0x00, 0xf0, 0x11, 0x00


	//----- nvinfo : EIATTR_KPARAM_INFO
	.align		4
.L_33:
        /*0038*/ 	.byte	0x04, 0x17
        /*003a*/ 	.short	(.L_35 - .L_34)
.L_34:
        /*003c*/ 	.word	0x00000000
        /*0040*/ 	.short	0x0000
        /*0042*/ 	.short	0x0000
        /*0044*/ 	.byte	0x00, 0xf5, 0x21, 0x00


	//----- nvinfo : EIATTR_SPARSE_MMA_MASK
	.align		4
.L_35:
        /*0048*/ 	.byte	0x03, 0x50
        /*004a*/ 	.short	0x0000


	//----- nvinfo : EIATTR_MAXREG_COUNT
	.align		4
        /*004c*/ 	.byte	0x03, 0x1b
        /*004e*/ 	.short	0x00ff


	//----- nvinfo : EIATTR_MERCURY_ISA_VERSION
	.align		4
        /*0050*/ 	.byte	0x03, 0x5f
        /*0052*/ 	.short	0x0101


	//----- nvinfo : EIATTR_VRC_CTA_INIT_COUNT
	.align		4
        /*0054*/ 	.byte	0x02, 0x4a
	.zero		1
	.zero		1


	//----- nvinfo : EIATTR_EXIT_INSTR_OFFSETS
	.align		4
        /*0058*/ 	.byte	0x04, 0x1c
        /*005a*/ 	.short	(.L_37 - .L_36)


	//   ....[0]....
.L_36:
        /*005c*/ 	.word	0x000000d0


	//   ....[1]....
        /*0060*/ 	.word	0x00000190


	//----- nvinfo : EIATTR_CBANK_PARAM_SIZE
	.align		4
.L_37:
        /*0064*/ 	.byte	0x03, 0x19
        /*0066*/ 	.short	0x0014


	//----- nvinfo : EIATTR_PARAM_CBANK
	.align		4
        /*0068*/ 	.byte	0x04, 0x0a
        /*006a*/ 	.short	(.L_39 - .L_38)
	.align		4
.L_38:
        /*006c*/ 	.word	index@(.nv.constant0._Z19clear_buffer_kernelPhiii)
        /*0070*/ 	.short	0x0380
        /*0072*/ 	.short	0x0014


	//----- nvinfo : EIATTR_SW_WAR
	.align		4
.L_39:
        /*0074*/ 	.byte	0x04, 0x36
        /*0076*/ 	.short	(.L_41 - .L_40)
.L_40:
        /*0078*/ 	.word	0x00000008
.L_41:


//--------------------- .nv.info._Z16fill_rect_kernelPhiiiiiiihhhh --------------------------
	.section	.nv.info._Z16fill_rect_kernelPhiiiiiiihhhh,"",@"SHT_CUDA_INFO"
	.sectionflags	@""
	.align	4


	//----- nvinfo : EIATTR_CUDA_API_VERSION
	.align		4
        /*0000*/ 	.byte	0x04, 0x37
        /*0002*/ 	.short	(.L_43 - .L_42)
.L_42:
        /*0004*/ 	.word	0x00000082


	//----- nvinfo : EIATTR_KPARAM_INFO
	.align		4
.L_43:
        /*0008*/ 	.byte	0x04, 0x17
        /*000a*/ 	.short	(.L_45 - .L_44)
.L_44:
        /*000c*/ 	.word	0x00000000
        /*0010*/ 	.short	0x000b
        /*0012*/ 	.short	0x0027
        /*0014*/ 	.byte	0x00, 0xf0, 0x05, 0x00


	//----- nvinfo : EIATTR_KPARAM_INFO
	.align		4
.L_45:
        /*0018*/ 	.byte	0x04, 0x17
        /*001a*/ 	.short	(.L_47 - .L_46)
.L_46:
        /*001c*/ 	.word	0x00000000
        /*0020*/ 	.short	0x000a
        /*0022*/ 	.short	0x0026
        /*0024*/ 	.byte	0x00, 0xf0, 0x05, 0x00


	//----- nvinfo : EIATTR_KPARAM_INFO
	.align		4
.L_47:
        /*0028*/ 	.byte	0x04, 0x17
        /*002a*/ 	.short	(.L_49 - .L_48)
.L_48:
        /*002c*/ 	.word	0x00000000
        /*0030*/ 	.short	0x0009
        /*0032*/ 	.short	0x0025
        /*0034*/ 	.byte	0x00, 0xf0, 0x05, 0x00


	//----- nvinfo : EIATTR_KPARAM_INFO
	.align		4
.L_49:
        /*0038*/ 	.byte	0x04, 0x17
        /*003a*/ 	.short	(.L_51 - .L_50)
.L_50:
        /*003c*/ 	.word	0x00000000
        /*0040*/ 	.short	0x0008
        /*0042*/ 	.short	0x0024
        /*0044*/ 	.byte	0x00, 0xf0, 0x05, 0x00


	//----- nvinfo : EIATTR_KPARAM_INFO
	.align		4
.L_51:
        /*0048*/ 	.byte	0x04, 0x17
        /*004a*/ 	.short	(.L_53 - .L_52)
.L_52:
        /*004c*/ 	.word	0x00000000
        /*0050*/ 	.short	0x0007
        /*0052*/ 	.short	0x0020
        /*0054*/ 	.byte	0x00, 0xf0, 0x11, 0x00


	//----- nvinfo : EIATTR_KPARAM_INFO
	.align		4
.L_53:
        /*0058*/ 	.byte	0x04, 0x17
        /*005a*/ 	.short	(.L_55 - .L_54)
.L_54:
        /*005c*/ 	.word	0x00000000
        /*0060*/ 	.short	0x0006
        /*0062*/ 	.short	0x001c
        /*0064*/ 	.byte	0x00, 0xf0, 0x11, 0x00


	//----- nvinfo : EIATTR_KPARAM_INFO
	.align		4
.L_55:
        /*0068*/ 	.byte	0x04, 0x17
        /*006a*/ 	.short	(.L_57 - .L_56)
.L_56:
        /*006c*/ 	.word	0x00000000
        /*0070*/ 	.short	0x0005
        /*0072*/ 	.short	0x0018
        /*0074*/ 	.byte	0x00, 0xf0, 0x11, 0x00


	//----- nvinfo : EIATTR_KPARAM_INFO
	.align		4
.L_57:
        /*0078*/ 	.byte	0x04, 0x17
        /*007a*/ 	.short	(.L_59 - .L_58)
.L_58:
        /*007c*/ 	.word	0x00000000
        /*0080*/ 	.short	0x0004
        /*0082*/ 	.short	0x0014
        /*0084*/ 	.byte	0x00, 0xf0, 0x11, 0x00


	//----- nvinfo : EIATTR_KPARAM_INFO
	.align		4
.L_59:
        /*0088*/ 	.byte	0x04, 0x17
        /*008a*/ 	.short	(.L_61 - .L_60)
.L_60:
        /*008c*/ 	.word	0x00000000
        /*0090*/ 	.short	0x0003
        /*0092*/ 	.short	0x0010
        /*0094*/ 	.byte	0x00, 0xf0, 0x11, 0x00


	//----- nvinfo : EIATTR_KPARAM_INFO
	.align		4
.L_61:
        /*0098*/ 	.byte	0x04, 0x17
        /*009a*/ 	.short	(.L_63 - .L_62)
.L_62:
        /*009c*/ 	.word	0x00000000
        /*00a0*/ 	.short	0x0002
        /*00a2*/ 	.short	0x000c
        /*00a4*/ 	.byte	0x00, 0xf0, 0x11, 0x00


	//----- nvinfo : EIATTR_KPARAM_INFO
	.align		4
.L_63:
        /*00a8*/ 	.byte	0x04, 0x17
        /*00aa*/ 	.short	(.L_65 - .L_64)
.L_64:
        /*00ac*/ 	.word	0x00000000
        /*00b0*/ 	.short	0x0001
        /*00b2*/ 	.short	0x0008
        /*00b4*/ 	.byte	0x00, 0xf0, 0x11, 0x00


	//----- nvinfo : EIATTR_KPARAM_INFO
	.align		4
.L_65:
        /*00b8*/ 	.byte	0x04, 0x17
        /*00ba*/ 	.short	(.L_67 - .L_66)
.L_66:
        /*00bc*/ 	.word	0x00000000
        /*00c0*/ 	.short	0x0000
        /*00c2*/ 	.short	0x0000
        /*00c4*/ 	.byte	0x00, 0xf5, 0x21, 0x00


	//----- nvinfo : EIATTR_SPARSE_MMA_MASK
	.align		4
.L_67:
        /*00c8*/ 	.byte	0x03, 0x50
        /*00ca*/ 	.short	0x0000


	//----- nvinfo : EIATTR_MAXREG_COUNT
	.align		4
        /*00cc*/ 	.byte	0x03, 0x1b
        /*00ce*/ 	.short	0x00ff


	//----- nvinfo : EIATTR_MERCURY_ISA_VERSION
	.align		4
        /*00d0*/ 	.byte	0x03, 0x5f
        /*00d2*/ 	.short	0x0101


	//----- nvinfo : EIATTR_VRC_CTA_INIT_COUNT
	.align		4
        /*00d4*/ 	.byte	0x02, 0x4a
	.zero		1
	.zero		1


	//----- nvinfo : EIATTR_EXIT_INSTR_OFFSETS
	.align		4
        /*00d8*/ 	.byte	0x04, 0x1c
        /*00da*/ 	.short	(.L_69 - .L_68)


	//   ....[0]....
.L_68:
        /*00dc*/ 	.word	0x000000d0


	//   ....[1]....
        /*00e0*/ 	.word	0x00000170


	//   ....[2]....
        /*00e4*/ 	.word	0x00000270


	//----- nvinfo : EIATTR_CBANK_PARAM_SIZE
	.align		4
.L_69:
        /*00e8*/ 	.byte	0x03, 0x19
        /*00ea*/ 	.short	0x0028


	//----- nvinfo : EIATTR_PARAM_CBANK
	.align		4
        /*00ec*/ 	.byte	0x04, 0x0a
        /*00ee*/ 	.short	(.L_71 - .L_70)
	.align		4
.L_70:
        /*00f0*/ 	.word	index@(.nv.constant0._Z16fill_rect_kernelPhiiiiiiihhhh)
        /*00f4*/ 	.short	0x0380
        /*00f6*/ 	.short	0x0028


	//----- nvinfo : EIATTR_SW_WAR
	.align		4
.L_71:
        /*00f8*/ 	.byte	0x04, 0x36
        /*00fa*/ 	.short	(.L_73 - .L_72)
.L_72:
        /*00fc*/ 	.word	0x00000008
.L_73:


//--------------------- .nv.info._Z16draw_rect_kernelPhiiiiiiiihhhh --------------------------
	.section	.nv.info._Z16draw_rect_kernelPhiiiiiiiihhhh,"",@"SHT_CUDA_INFO"
	.sectionflags	@""
	.align	4


	//----- nvinfo : EIATTR_CUDA_API_VERSION
	.align		4
        /*0000*/ 	.byte	0x04, 0x37
        /*0002*/ 	.short	(.L_75 - .L_74)
.L_74:
        /*0004*/ 	.word	0x00000082


	//----- nvinfo : EIATTR_KPARAM_INFO
	.align		4
.L_75:
        /*0008*/ 	.byte	0x04, 0x17
        /*000a*/ 	.short	(.L_77 - .L_76)
.L_76:
        /*000c*/ 	.word	0x00000000
        /*0010*/ 	.short	0x000c
        /*0012*/ 	.short	0x002b
        /*0014*/ 	.byte	0x00, 0xf0, 0x05, 0x00


	//----- nvinfo : EIATTR_KPARAM_INFO
	.align		4
.L_77:
        /*0018*/ 	.byte	0x04, 0x17
        /*001a*/ 	.short	(.L_79 - .L_78)
.L_78:
        /*001c*/ 	.word	0x00000000
        /*0020*/ 	.short	0x000b
        /*0022*/ 	.short	0x002a
        /*0024*/ 	.byte	0x00, 0xf0, 0x05, 0x00


	//----- nvinfo : EIATTR_KPARAM_INFO
	.align		4
.L_79:
        /*0028*/ 	.byte	0x04, 0x17
        /*002a*/ 	.short	(.L_81 - .L_80)
.L_80:
        /*002c*/ 	.word	0x00000000
        /*0030*/ 	.short	0x000a
        /*0032*/ 	.short	0x0029
        /*0034*/ 	.byte	0x00, 0xf0, 0x05, 0x00


	//----- nvinfo : EIATTR_KPARAM_INFO
	.align		4
.L_81:
        /*0038*/ 	.byte	0x04, 0x17
        /*003a*/ 	.short	(.L_83 - .L_82)
.L_82:
        /*003c*/ 	.word	0x00000000
        /*0040*/ 	.short	0x0009
        /*0042*/ 	.short	0x0028
        /*0044*/ 	.byte	0x00, 0xf0, 0x05, 0x00


	//----- nvinfo : EIATTR_KPARAM_INFO
	.align		4
.L_83:
        /*0048*/ 	.byte	0x04, 0x17
        /*004a*/ 	.short	(.L_85 - .L_84)
.L_84:
        /*004c*/ 	.word	0x00000000
        /*0050*/ 	.short	0x0008
        /*0052*/ 	.short	0x0024
        /*0054*/ 	.byte	0x00, 0xf0, 0x11, 0x00


	//----- nvinfo : EIATTR_KPARAM_INFO
	.align		4
.L_85:
        /*0058*/ 	.byte	0x04, 0x17
        /*005a*/ 	.short	(.L_87 - .L_86)
.L_86:
        /*005c*/ 	.word	0x00000000
        /*0060*/ 	.short	0x0007
        /*0062*/ 	.short	0x0020
        /*0064*/ 	.byte	0x00, 0xf0, 0x11, 0x00


	//----- nvinfo : EIATTR_KPARAM_INFO
	.align		4
.L_87:
        /*0068*/ 	.byte	0x04, 0x17
        /*006a*/ 	.short	(.L_89 - .L_88)
.L_88:
        /*006c*/ 	.word	0x00000000
        /*0070*/ 	.short	0x0006
        /*0072*/ 	.short	0x001c
        /*0074*/ 	.byte	0x00, 0xf0, 0x11, 0x00


	//----- nvinfo : EIATTR_KPARAM_INFO
	.align		4
.L_89:
        /*0078*/ 	.byte	0x04, 0x17
        /*007a*/ 	.short	(.L_91 - .L_90)
.L_90:
        /*007c*/ 	.word	0x00000000
        /*0080*/ 	.short	0x0005
        /*0082*/ 	.short	0x0018
        /*0084*/ 	.byte	0x00, 0xf0, 0x11, 0x00


	//----- nvinfo : EIATTR_KPARAM_INFO
	.align		4
.L_91:
        /*0088*/ 	.byte	0x04, 0x17
        /*008a*/ 	.short	(.L_93 - .L_92)
.L_92:
        /*008c*/ 	.word	0x00000000
        /*0090*/ 	.short	0x0004
        /*0092*/ 	.short	0x0014
        /*0094*/ 	.byte	0x00, 0xf0, 0x11, 0x00


	//----- nvinfo : EIATTR_KPARAM_INFO
	.align		4
.L_93:
        /*0098*/ 	.byte	0x04, 0x17
        /*009a*/ 	.short	(.L_95 - .L_94)
.L_94:
        /*009c*/ 	.word	0x00000000
        /*00a0*/ 	.short	0x0003
        /*00a2*/ 	.short	0x0010
        /*00a4*/ 	.byte	0x00, 0xf0, 0x11, 0x00


	//----- nvinfo : EIATTR_KPARAM_INFO
	.align		4
.L_95:
        /*00a8*/ 	.byte	0x04, 0x17
        /*00aa*/ 	.short	(.L_97 - .L_96)
.L_96:
        /*00ac*/ 	.word	0x00000000
        /*00b0*/ 	.short	0x0002
        /*00b2*/ 	.short	0x000c
        /*00b4*/ 	.byte	0x00, 0xf0, 0x11, 0x00


	//----- nvinfo : EIATTR_KPARAM_INFO
	.align		4
.L_97:
        /*00b8*/ 	.byte	0x04, 0x17
        /*00ba*/ 	.short	(.L_99 - .L_98)
.L_98:
        /*00bc*/ 	.word	0x00000000
        /*00c0*/ 	.short	0x0001
        /*00c2*/ 	.short	0x0008
        /*00c4*/ 	.byte	0x00, 0xf0, 0x11, 0x00


	//----- nvinfo : EIATTR_KPARAM_INFO
	.align		4
.L_99:
        /*00c8*/ 	.byte	0x04, 0x17
        /*00ca*/ 	.short	(.L_101 - .L_100)
.L_100:
        /*00cc*/ 	.word	0x00000000
        /*00d0*/ 	.short	0x0000
        /*00d2*/ 	.short	0x0000
        /*00d4*/ 	.byte	0x00, 0xf5, 0x21, 0x00


	//----- nvinfo : EIATTR_SPARSE_MMA_MASK
	.align		4
.L_101:
        /*00d8*/ 	.byte	0x03, 0x50
        /*00da*/ 	.short	0x0000


	//----- nvinfo : EIATTR_MAXREG_COUNT
	.align		4
        /*00dc*/ 	.byte	0x03, 0x1b
        /*00de*/ 	.short	0x00ff


	//----- nvinfo : EIATTR_MERCURY_ISA_VERSION
	.align		4
        /*00e0*/ 	.byte	0x03, 0x5f
        /*00e2*/ 	.short	0x0101


	//----- nvinfo : EIATTR_VRC_CTA_INIT_COUNT
	.align		4
        /*00e4*/ 	.byte	0x02, 0x4a
	.zero		1
	.zero		1


	//----- nvinfo : EIATTR_EXIT_INSTR_OFFSETS
	.align		4
        /*00e8*/ 	.byte	0x04, 0x1c
        /*00ea*/ 	.short	(.L_103 - .L_102)


	//   ....[0]....
.L_102:
        /*00ec*/ 	.word	0x000000a0


	//   ....[1]....
        /*00f0*/ 	.word	0x00000260


	//   ....[2]....
        /*00f4*/ 	.word	0x00000bd0


	//----- nvinfo : EIATTR_CRS_STACK_SIZE
	.align		4
.L_103:
        /*00f8*/ 	.byte	0x04, 0x1e
        /*00fa*/ 	.short	(.L_105 - .L_104)
.L_104:
        /*00fc*/ 	.word	0x00000000


	//----- nvinfo : EIATTR_CBANK_PARAM_SIZE
	.align		4
.L_105:
        /*0100*/ 	.byte	0x03, 0x19
        /*0102*/ 	.short	0x002c


	//----- nvinfo : EIATTR_PARAM_CBANK
	.align		4
        /*0104*/ 	.byte	0x04, 0x0a
        /*0106*/ 	.short	(.L_107 - .L_106)
	.align		4
.L_106:
        /*0108*/ 	.word	index@(.nv.constant0._Z16draw_rect_kernelPhiiiiiiiihhhh)
        /*010c*/ 	.short	0x0380
        /*010e*/ 	.short	0x002c


	//----- nvinfo : EIATTR_SW_WAR
	.align		4
.L_107:
        /*0110*/ 	.byte	0x04, 0x36
        /*0112*/ 	.short	(.L_109 - .L_108)
.L_108:
        /*0114*/ 	.word	0x00000008
.L_109:


//--------------------- .nv.info._Z16draw_line_kernelPhiiiiiiiihhhh --------------------------
	.section	.nv.info._Z16draw_line_kernelPhiiiiiiiihhhh,"",@"SHT_CUDA_INFO"
	.sectionflags	@""
	.align	4


	//----- nvinfo : EIATTR_CUDA_API_VERSION
	.align		4
        /*0000*/ 	.byte	0x04, 0x37
        /*0002*/ 	.short	(.L_111 - .L_110)
.L_110:
        /*0004*/ 	.word	0x00000082


	//----- nvinfo : EIATTR_KPARAM_INFO
	.align		4
.L_111:
        /*0008*/ 	.byte	0x04, 0x17
        /*000a*/ 	.short	(.L_113 - .L_112)
.L_112:
        /*000c*/ 	.word	0x00000000
        /*0010*/ 	.short	0x000c
        /*0012*/ 	.short	0x002b
        /*0014*/ 	.byte	0x00, 0xf0, 0x05, 0x00


	//----- nvinfo : EIATTR_KPARAM_INFO
	.align		4
.L_113:
        /*0018*/ 	.byte	0x04, 0x17
        /*001a*/ 	.short	(.L_115 - .L_114)
.L_114:
        /*001c*/ 	.word	0x00000000
        /*0020*/ 	.short	0x000b
        /*0022*/ 	.short	0x002a
        /*0024*/ 	.byte	0x00, 0xf0, 0x05, 0x00


	//----- nvinfo : EIATTR_KPARAM_INFO
	.align		4
.L_115:
        /*0028*/ 	.byte	0x04, 0x17
        /*002a*/ 	.short	(.L_117 - .L_116)
.L_116:
        /*002c*/ 	.word	0x00000000
        /*0030*/ 	.short	0x000a
        /*0032*/ 	.short	0x0029
        /*0034*/ 	.byte	0x00, 0xf0, 0x05, 0x00


	//----- nvinfo : EIATTR_KPARAM_INFO
	.align		4
.L_117:
        /*0038*/ 	.byte	0x04, 0x17
        /*003a*/ 	.short	(.L_119 - .L_118)
.L_118:
        /*003c*/ 	.word	0x00000000
        /*0040*/ 	.short	0x0009
        /*0042*/ 	.short	0x0028
        /*0044*/ 	.byte	0x00, 0xf0, 0x05, 0x00


	//----- nvinfo : EIATTR_KPARAM_INFO
	.align		4
.L_119:
        /*0048*/ 	.byte	0x04, 0x17
        /*004a*/ 	.short	(.L_121 - .L_120)
.L_120:
        /*004c*/ 	.word	0x00000000
        /*0050*/ 	.short	0x0008
        /*0052*/ 	.short	0x0024
        /*0054*/ 	.byte	0x00, 0xf0, 0x11, 0x00


	//----- nvinfo : EIATTR_KPARAM_INFO
	.align		4
.L_121:
        /*0058*/ 	.byte	0x04, 0x17
        /*005a*/ 	.short	(.L_123 - .L_122)
.L_122:
        /*005c*/ 	.word	0x00000000
        /*0060*/ 	.short	0x0007
        /*0062*/ 	.short	0x0020
        /*0064*/ 	.byte	0x00, 0xf0, 0x11, 0x00


	//----- nvinfo : EIATTR_KPARAM_INFO
	.align		4
.L_123:
        /*0068*/ 	.byte	0x04, 0x17
        /*006a*/ 	.short	(.L_125 - .L_124)
.L_124:
        /*006c*/ 	.word	0x00000000
        /*0070*/ 	.short	0x0006
        /*0072*/ 	.short	0x001c
        /*0074*/ 	.byte	0x00, 0xf0, 0x11, 0x00


	//----- nvinfo : EIATTR_KPARAM_INFO
	.align		4
.L_125:
        /*0078*/ 	.byte	0x04, 0x17
        /*007a*/ 	.short	(.L_127 - .L_126)
.L_126:
        /*007c*/ 	.word	0x00000000
        /*0080*/ 	.short	0x0005
        /*0082*/ 	.short	0x0018
        /*0084*/ 	.byte	0x00, 0xf0, 0x11, 0x00


	//----- nvinfo : EIATTR_KPARAM_INFO
	.align		4
.L_127:
        /*0088*/ 	.byte	0x04, 0x17
        /*008a*/ 	.short	(.L_129 - .L_128)
.L_128:
        /*008c*/ 	.word	0x00000000
        /*0090*/ 	.short	0x0004
        /*0092*/ 	.short	0x0014
        /*0094*/ 	.byte	0x00, 0xf0, 0x11, 0x00


	//----- nvinfo : EIATTR_KPARAM_INFO
	.align		4
.L_129:
        /*0098*/ 	.byte	0x04, 0x17
        /*009a*/ 	.short	(.L_131 - .L_130)
.L_130:
        /*009c*/ 	.word	0x00000000
        /*00a0*/ 	.short	0x0003
        /*00a2*/ 	.short	0x0010
        /*00a4*/ 	.byte	0x00, 0xf0, 0x11, 0x00


	//----- nvinfo : EIATTR_KPARAM_INFO
	.align		4
.L_131:
        /*00a8*/ 	.byte	0x04, 0x17
        /*00aa*/ 	.short	(.L_133 - .L_132)
.L_132:
        /*00ac*/ 	.word	0x00000000
        /*00b0*/ 	.short	0x0002
        /*00b2*/ 	.short	0x000c
        /*00b4*/ 	.byte	0x00, 0xf0, 0x11, 0x00


	//----- nvinfo : EIATTR_KPARAM_INFO
	.align		4
.L_133:
        /*00b8*/ 	.byte	0x04, 0x17
        /*00ba*/ 	.short	(.L_135 - .L_134)
.L_134:
        /*00bc*/ 	.word	0x00000000
        /*00c0*/ 	.short	0x0001
        /*00c2*/ 	.short	0x0008
        /*00c4*/ 	.byte	0x00, 0xf0, 0x11, 0x00


	//----- nvinfo : EIATTR_KPARAM_INFO
	.align		4
.L_135:
        /*00c8*/ 	.byte	0x04, 0x17
        /*00ca*/ 	.short	(.L_137 - .L_136)
.L_136:
        /*00cc*/ 	.word	0x00000000
        /*00d0*/ 	.short	0x0000
        /*00d2*/ 	.short	0x0000
        /*00d4*/ 	.byte	0x00, 0xf5, 0x21, 0x00


	//----- nvinfo : EIATTR_SPARSE_MMA_MASK
	.align		4
.L_137:
        /*00d8*/ 	.byte	0x03, 0x50
        /*00da*/ 	.short	0x0000


	//----- nvinfo : EIATTR_MAXREG_COUNT
	.align		4
        /*00dc*/ 	.byte	0x03, 0x1b
        /*00de*/ 	.short	0x00ff


	//----- nvinfo : EIATTR_MERCURY_ISA_VERSION
	.align		4
        /*00e0*/ 	.byte	0x03, 0x5f
        /*00e2*/ 	.short	0x0101


	//----- nvinfo : EIATTR_VRC_CTA_INIT_COUNT
	.align		4
        /*00e4*/ 	.byte	0x02, 0x4a
	.zero		1
	.zero		1


	//----- nvinfo : EIATTR_EXIT_INSTR_OFFSETS
	.align		4
        /*00e8*/ 	.byte	0x04, 0x1c
        /*00ea*/ 	.short	(.L_139 - .L_138)


	//   ....[0]....
.L_138:
        /*00ec*/ 	.word	0x000000a0


	//   ....[1]....
        /*00f0*/ 	.word	0x00000100


	//   ....[2]....
        /*00f4*/ 	.word	0x000002a0


	//   ....[3]....
        /*00f8*/ 	.word	0x00000c40


	//----- nvinfo : EIATTR_CRS_STACK_SIZE
	.align		4
.L_139:
        /*00fc*/ 	.byte	0x04, 0x1e
        /*00fe*/ 	.short	(.L_141 - .L_140)
.L_140:
        /*0100*/ 	.word	0x00000000


	//----- nvinfo : EIATTR_CBANK_PARAM_SIZE
	.align		4
.L_141:
        /*0104*/ 	.byte	0x03, 0x19
        /*0106*/ 	.short	0x002c


	//----- nvinfo : EIATTR_PARAM_CBANK
	.align		4
        /*0108*/ 	.byte	0x04, 0x0a
        /*010a*/ 	.short	(.L_143 - .L_142)
	.align		4
.L_142:
        /*010c*/ 	.word	index@(.nv.constant0._Z16draw_line_kernelPhiiiiiiiihhhh)
        /*0110*/ 	.short	0x0380
        /*0112*/ 	.short	0x002c


	//----- nvinfo : EIATTR_SW_WAR
	.align		4
.L_143:
        /*0114*/ 	.byte	0x04, 0x36
        /*0116*/ 	.short	(.L_145 - .L_144)
.L_144:
        /*0118*/ 	.word	0x00000008
.L_145:


//--------------------- .nv.callgraph             --------------------------
	.section	.nv.callgraph,"",@"SHT_CUDA_CALLGRAPH"
	.align	4
	.sectionentsize	8
	.align		4
        /*0000*/ 	.word	0x00000000
	.align		4
        /*0004*/ 	.word	0xffffffff
	.align		4
        /*0008*/ 	.word	0x00000000
	.align		4
        /*000c*/ 	.word	0xfffffffe
	.align		4
        /*0010*/ 	.word	0x00000000
	.align		4
        /*0014*/ 	.word	0xfffffffd
	.align		4
        /*0018*/ 	.word	0x00000000
	.align		4
        /*001c*/ 	.word	0xfffffffc


//--------------------- .text._Z19clear_buffer_kernelPhiii --------------------------
	.section	.text._Z19clear_buffer_kernelPhiii,"ax",@progbits
	.align	128
        .global         _Z19clear_buffer_kernelPhiii
        .type           _Z19clear_buffer_kernelPhiii,@function
        .size           _Z19clear_buffer_kernelPhiii,(.L_x_50 - _Z19clear_buffer_kernelPhiii)
        .other          _Z19clear_buffer_kernelPhiii,@"STO_CUDA_ENTRY STV_DEFAULT"
_Z19clear_buffer_kernelPhiii:
.text._Z19clear_buffer_kernelPhiii:
[----:B------:R-:W-:Y:S01]  /*0000*/  LDC R1, c[0x0][0x37c] ;  /* 0x0000df00ff017b82 */ /* 0x000fe20000000800 */
[----:B------:R-:W0:Y:S07]  /*0010*/  S2R R5, SR_TID.Y ;  /* 0x0000000000057919 */ /* 0x000e2e0000002200 */
[----:B------:R-:W1:Y:S01]  /*0020*/  LDC R0, c[0x0][0x360] ;  /* 0x0000d800ff007b82 */ /* 0x000e620000000800 */
[----:B------:R-:W2:Y:S01]  /*0030*/  LDCU UR6, c[0x0][0x390] ;  /* 0x00007200ff0677ac */ /* 0x000ea20008000800 */
[----:B------:R-:W1:Y:S01]  /*0040*/  S2R R3, SR_TID.X ;  /* 0x0000000000037919 */ /* 0x000e620000002100 */
[----:B------:R-:W3:Y:S05]  /*0050*/  LDCU UR7, c[0x0][0x38c] ;  /* 0x00007180ff0777ac */ /* 0x000eea0008000800 */
[----:B------:R-:W0:Y:S08]  /*0060*/  S2UR UR5, SR_CTAID.Y ;  /* 0x00000000000579c3 */ /* 0x000e300000002600 */
[----:B------:R-:W0:Y:S08]  /*0070*/  LDC R2, c[0x0][0x364] ;  /* 0x0000d900ff027b82 */ /* 0x000e300000000800 */
[----:B------:R-:W1:Y:S01]  /*0080*/  S2UR UR4, SR_CTAID.X ;  /* 0x00000000000479c3 */ /* 0x000e620000002500 */
[----:B0-----:R-:W-:-:S05]  /*0090*/  IMAD R2, R2, UR5, R5 ;  /* 0x0000000502027c24 */ /* 0x001fca000f8e0205 */
[----:B--2---:R-:W-:Y:S01]  /*00a0*/  ISETP.GE.AND P0, PT, R2, UR6, PT ;  /* 0x0000000602007c0c */ /* 0x004fe2000bf06270 */
[----:B-1----:R-:W-:-:S05]  /*00b0*/  IMAD R0, R0, UR4, R3 ;  /* 0x0000000400007c24 */ /* 0x002fca000f8e0203 */
[----:B---3--:R-:W-:-:S13]  /*00c0*/  ISETP.GE.OR P0, PT, R0, UR7, P0 ;  /* 0x0000000700007c0c */ /* 0x008fda0008706670 */
[----:B------:R-:W-:Y:S05]  /*00d0*/  @P0 EXIT ;  /* 0x000000000000094d */ /* 0x000fea0003800000 */
[----:B------:R-:W0:Y:S01]  /*00e0*/  LDCU UR6, c[0x0][0x388] ;  /* 0x00007100ff0677ac */ /* 0x000e220008000800 */
[----:B------:R-:W-:Y:S01]  /*00f0*/  SHF.L.U32 R3, R0, 0x2, RZ ;  /* 0x0000000200037819 */ /* 0x000fe200000006ff */
[----:B------:R-:W1:Y:S01]  /*0100*/  LDCU.64 UR8, c[0x0][0x380] ;  /* 0x00007000ff0877ac */ /* 0x000e620008000a00 */
[----:B------:R-:W2:Y:S03]  /*0110*/  LDCU.64 UR4, c[0x0][0x358] ;  /* 0x00006b00ff0477ac */ /* 0x000ea60008000a00 */
[----:B0-----:R-:W-:-:S05]  /*0120*/  IMAD R3, R2, UR6, R3 ;  /* 0x0000000602037c24 */ /* 0x001fca000f8e0203 */
[----:B-1----:R-:W-:-:S04]  /*0130*/  IADD3 R2, P0, PT, R3, UR8, RZ ;  /* 0x0000000803027c10 */ /* 0x002fc8000ff1e0ff */
[----:B------:R-:W-:-:S05]  /*0140*/  LEA.HI.X.SX32 R3, R3, UR9, 0x1, P0 ;  /* 0x0000000903037c11 */ /* 0x000fca00080f0eff */
[----:B--2---:R-:W-:Y:S04]  /*0150*/  STG.E.U8 desc[UR4][R2.64], RZ ;  /* 0x000000ff02007986 */ /* 0x004fe8000c101104 */
[----:B------:R-:W-:Y:S04]  /*0160*/  STG.E.U8 desc[UR4][R2.64+0x1], RZ ;  /* 0x000001ff02007986 */ /* 0x000fe8000c101104 */
[----:B------:R-:W-:Y:S04]  /*0170*/  STG.E.U8 desc[UR4][R2.64+0x2], RZ ;  /* 0x000002ff02007986 */ /* 0x000fe8000c101104 */
[----:B------:R-:W-:Y:S01]  /*0180*/  STG.E.U8 desc[UR4][R2.64+0x3], RZ ;  /* 0x000003ff02007986 */ /* 0x000fe2000c101104 */
[----:B------:R-:W-:Y:S05]  /*0190*/  EXIT ;  /* 0x000000000000794d */ /* 0x000fea0003800000 */
.L_x_0:
[----:B------:R-:W-:-:S00]  /*01a0*/  BRA `(.L_x_0) ;  /* 0xfffffffc00fc7947 */ /* 0x000fc0000383ffff */
[----:B------:R-:W-:-:S00]  /*01b0*/  NOP ;  /* 0x0000000000007918 */ /* 0x000fc00000000000 */
        /* <DEDUP_REMOVED lines=12> */
.L_x_50:


//--------------------- .text._Z16fill_rect_kernelPhiiiiiiihhhh --------------------------
	.section	.text._Z16fill_rect_kernelPhiiiiiiihhhh,"ax",@progbits
	.align	128
        .global         _Z16fill_rect_kernelPhiiiiiiihhhh
        .type           _Z16fill_rect_kernelPhiiiiiiihhhh,@function
        .size           _Z16fill_rect_kernelPhiiiiiiihhhh,(.L_x_51 - _Z16fill_rect_kernelPhiiiiiiihhhh)
        .other          _Z16fill_rect_kernelPhiiiiiiihhhh,@"STO_CUDA_ENTRY STV_DEFAULT"
_Z16fill_rect_kernelPhiiiiiiihhhh:
.text._Z16fill_rect_kernelPhiiiiiiihhhh:
        /* <DEDUP_REMOVED lines=15> */
[----:B------:R-:W1:Y:S01]  /*00f0*/  LDCU.64 UR6, c[0x0][0x390] ;  /* 0x00007200ff0677ac */ /* 0x000e620008000a00 */
[----:B------:R-:W2:Y:S01]  /*0100*/  LDCU UR5, c[0x0][0x38c] ;  /* 0x00007180ff0577ac */ /* 0x000ea20008000800 */
[----:B0-----:R-:W-:Y:S02]  /*0110*/  VIADD R3, R2, UR4 ;  /* 0x0000000402037c36 */ /* 0x001fe40008000000 */
[----:B-1----:R-:W-:-:S03]  /*0120*/  VIADD R0, R0, UR7 ;  /* 0x0000000700007c36 */ /* 0x002fc60008000000 */
[----:B------:R-:W-:Y:S02]  /*0130*/  ISETP.GE.AND P0, PT, R3, UR6, PT ;  /* 0x0000000603007c0c */ /* 0x000fe4000bf06270 */
[C---:B------:R-:W-:Y:S02]  /*0140*/  LOP3.LUT R2, R0.reuse, R3, RZ, 0xfc, !PT ;  /* 0x0000000300027212 */ /* 0x040fe400078efcff */
[----:B--2---:R-:W-:-:S04]  /*0150*/  ISETP.GE.OR P0, PT, R0, UR5, P0 ;  /* 0x0000000500007c0c */ /* 0x004fc80008706670 */
[----:B------:R-:W-:-:S13]  /*0160*/  ISETP.LT.OR P0, PT, R2, RZ, P0 ;  /* 0x000000ff0200720c */ /* 0x000fda0000701670 */
[----:B------:R-:W-:Y:S05]  /*0170*/  @P0 EXIT ;  /* 0x000000000000094d */ /* 0x000fea0003800000 */
[----:B------:R-:W0:Y:S01]  /*0180*/  LDCU UR6, c[0x0][0x388] ;  /* 0x00007100ff0677ac */ /* 0x000e220008000800 */
[----:B------:R-:W1:Y:S01]  /*0190*/  LDC.U8 R7, c[0x0][0x3a5] ;  /* 0x0000e940ff077b82 */ /* 0x000e620000000000 */
[----:B------:R-:W-:Y:S01]  /*01a0*/  IMAD.SHL.U32 R0, R0, 0x4, RZ ;  /* 0x0000000400007824 */ /* 0x000fe200078e00ff */
[----:B------:R-:W2:Y:S01]  /*01b0*/  LDCU.64 UR8, c[0x0][0x380] ;  /* 0x00007000ff0877ac */ /* 0x000ea20008000a00 */
[----:B------:R-:W1:Y:S05]  /*01c0*/  LDCU.64 UR4, c[0x0][0x358] ;  /* 0x00006b00ff0477ac */ /* 0x000e6a0008000a00 */
[----:B------:R-:W3:Y:S08]  /*01d0*/  LDC.U8 R9, c[0x0][0x3a6] ;  /* 0x0000e980ff097b82 */ /* 0x000ef00000000000 */
[----:B------:R-:W4:Y:S01]  /*01e0*/  LDC.U8 R11, c[0x0][0x3a7] ;  /* 0x0000e9c0ff0b7b82 */ /* 0x000f220000000000 */
[----:B0-----:R-:W-:-:S05]  /*01f0*/  IMAD R0, R3, UR6, R0 ;  /* 0x0000000603007c24 */ /* 0x001fca000f8e0200 */
[C---:B--2---:R-:W-:Y:S02]  /*0200*/  IADD3 R2, P0, PT, R0.reuse, UR8, RZ ;  /* 0x0000000800027c10 */ /* 0x044fe4000ff1e0ff */
[----:B------:R-:W0:Y:S02]  /*0210*/  LDC.U8 R5, c[0x0][0x3a4] ;  /* 0x0000e900ff057b82 */ /* 0x000e240000000000 */
[----:B------:R-:W-:-:S05]  /*0220*/  LEA.HI.X.SX32 R3, R0, UR9, 0x1, P0 ;  /* 0x0000000900037c11 */ /* 0x000fca00080f0eff */
[----:B-1----:R-:W-:Y:S04]  /*0230*/  STG.E.U8 desc[UR4][R2.64+0x2], R7 ;  /* 0x0000020702007986 */ /* 0x002fe8000c101104 */
[----:B---3--:R-:W-:Y:S04]  /*0240*/  STG.E.U8 desc[UR4][R2.64+0x1], R9 ;  /* 0x0000010902007986 */ /* 0x008fe8000c101104 */
[----:B----4-:R-:W-:Y:S04]  /*0250*/  STG.E.U8 desc[UR4][R2.64], R11 ;  /* 0x0000000b02007986 */ /* 0x010fe8000c101104 */
[----:B0-----:R-:W-:Y:S01]  /*0260*/  STG.E.U8 desc[UR4][R2.64+0x3], R5 ;  /* 0x0000030502007986 */ /* 0x001fe2000c101104 */
[----:B------:R-:W-:Y:S05]  /*0270*/  EXIT ;  /* 0x000000000000794d */ /* 0x000fea0003800000 */
.L_x_1:
        /* <DEDUP_REMOVED lines=16> */
.L_x_51:


//--------------------- .text._Z16draw_rect_kernelPhiiiiiiiihhhh --------------------------
	.section	.text._Z16draw_rect_kernelPhiiiiiiiihhhh,"ax",@progbits
	.align	128
        .global         _Z16draw_rect_kernelPhiiiiiiiihhhh
        .type           _Z16draw_rect_kernelPhiiiiiiiihhhh,@function
        .size           _Z16draw_rect_kernelPhiiiiiiiihhhh,(.L_x_52 - _Z16draw_rect_kernelPhiiiiiiiihhhh)
        .other          _Z16draw_rect_kernelPhiiiiiiiihhhh,@"STO_CUDA_ENTRY STV_DEFAULT"
_Z16draw_rect_kernelPhiiiiiiiihhhh:
.text._Z16draw_rect_kernelPhiiiiiiiihhhh:
[----:B------:R-:W-:Y:S01]  /*0000*/  LDC R1, c[0x0][0x37c] ;  /* 0x0000df00ff017b82 */ /* 0x000fe20000000800 */
[----:B------:R-:W0:Y:S07]  /*0010*/  S2R R0, SR_TID.X ;  /* 0x0000000000007919 */ /* 0x000e2e0000002100 */
[----:B------:R-:W1:Y:S01]  /*0020*/  LDC R6, c[0x0][0x39c] ;  /* 0x0000e700ff067b82 */ /* 0x000e620000000800 */
[----:B------:R-:W1:Y:S07]  /*0030*/  LDCU UR5, c[0x0][0x3a0] ;  /* 0x00007400ff0577ac */ /* 0x000e6e0008000800 */
[----:B------:R-:W0:Y:S08]  /*0040*/  S2UR UR4, SR_CTAID.X ;  /* 0x00000000000479c3 */ /* 0x000e300000002500 */
[----:B------:R-:W0:Y:S01]  /*0050*/  LDC R3, c[0x0][0x360] ;  /* 0x0000d800ff037b82 */ /* 0x000e220000000800 */
[----:B-1----:R-:W-:-:S02]  /*0060*/  VIADD R4, R6, UR5 ;  /* 0x0000000506047c36 */ /* 0x002fc40008000000 */
[----:B0-----:R-:W-:Y:S02]  /*0070*/  IMAD R3, R3, UR4, R0 ;  /* 0x0000000403037c24 */ /* 0x001fe4000f8e0200 */
[----:B------:R-:W-:-:S05]  /*0080*/  IMAD.SHL.U32 R0, R4, 0x2, RZ ;  /* 0x0000000204007824 */ /* 0x000fca00078e00ff */
[----:B------:R-:W-:-:S13]  /*0090*/  ISETP.GE.AND P0, PT, R3, R0, PT ;  /* 0x000000000300720c */ /* 0x000fda0003f06270 */
[----:B------:R-:W-:Y:S05]  /*00a0*/  @P0 EXIT ;  /* 0x000000000000094d */ /* 0x000fea0003800000 */
[----:B------:R-:W-:Y:S01]  /*00b0*/  ISETP.GE.AND P0, PT, R3, R6, PT ;  /* 0x000000060300720c */ /* 0x000fe20003f06270 */
[----:B------:R-:W0:Y:S01]  /*00c0*/  LDC R7, c[0x0][0x3a4] ;  /* 0x0000e900ff077b82 */ /* 0x000e220000000800 */
[----:B------:R-:W1:Y:S01]  /*00d0*/  LDCU UR4, c[0x0][0x394] ;  /* 0x00007280ff0477ac */ /* 0x000e620008000800 */
[----:B------:R-:W-:Y:S01]  /*00e0*/  BSSY.RECONVERGENT B0, `(.L_x_2) ;  /* 0x0000017000007945 */ /* 0x000fe20003800200 */
[----:B------:R-:W2:Y:S09]  /*00f0*/  LDCU UR6, c[0x0][0x398] ;  /* 0x00007300ff0677ac */ /* 0x000eb20008000800 */
[----:B------:R-:W3:Y:S01]  /*0100*/  @!P0 LDC R2, c[0x0][0x394] ;  /* 0x0000e500ff028b82 */ /* 0x000ee20000000800 */
[----:B-1----:R-:W-:Y:S01]  /*0110*/  IMAD.U32 R0, RZ, RZ, UR4 ;  /* 0x00000004ff007e24 */ /* 0x002fe2000f8e00ff */
[----:B0-----:R-:W-:-:S02]  /*0120*/  ISETP.GE.AND P1, PT, R7, -0x1, PT ;  /* 0xffffffff0700780c */ /* 0x001fc40003f26270 */
[----:B------:R-:W-:Y:S01]  /*0130*/  LEA.HI R7, R7, R7, RZ, 0x1 ;  /* 0x0000000707077211 */ /* 0x000fe200078f08ff */
[----:B---3--:R-:W-:Y:S02]  /*0140*/  @!P0 IMAD.IADD R0, R3, 0x1, R2 ;  /* 0x0000000103008824 */ /* 0x008fe400078e0202 */
[----:B--2---:R-:W-:Y:S01]  /*0150*/  IMAD.U32 R2, RZ, RZ, UR6 ;  /* 0x00000006ff027e24 */ /* 0x004fe2000f8e00ff */
[----:B------:R-:W-:Y:S07]  /*0160*/  @!P0 BRA `(.L_x_3) ;  /* 0x0000000000388947 */ /* 0x000fee0003800000 */
[----:B------:R-:W-:-:S13]  /*0170*/  ISETP.GE.AND P0, PT, R3, R4, PT ;  /* 0x000000040300720c */ /* 0x000fda0003f06270 */
[----:B------:R-:W0:Y:S08]  /*0180*/  @!P0 LDC R5, c[0x0][0x394] ;  /* 0x0000e500ff058b82 */ /* 0x000e300000000800 */
[----:B------:R-:W1:Y:S01]  /*0190*/  @!P0 LDC R2, c[0x0][0x398] ;  /* 0x0000e600ff028b82 */ /* 0x000e620000000800 */
[C---:B0-----:R-:W-:Y:S01]  /*01a0*/  @!P0 IMAD.IADD R0, R6.reuse, 0x1, R5 ;  /* 0x0000000106008824 */ /* 0x041fe200078e0205 */
[----:B-1----:R-:W-:Y:S01]  /*01b0*/  @!P0 IADD3 R2, PT, PT, -R6, R3, R2 ;  /* 0x0000000306028210 */ /* 0x002fe20007ffe102 */
[----:B------:R-:W-:Y:S06]  /*01c0*/  @!P0 BRA `(.L_x_3) ;  /* 0x0000000000208947 */ /* 0x000fec0003800000 */
[----:B------:R-:W-:Y:S01]  /*01d0*/  IMAD.IADD R4, R4, 0x1, R6 ;  /* 0x0000000104047824 */ /* 0x000fe200078e0206 */
[----:B------:R-:W0:Y:S04]  /*01e0*/  LDC R8, c[0x0][0x398] ;  /* 0x0000e600ff087b82 */ /* 0x000e280000000800 */
[----:B------:R-:W-:-:S13]  /*01f0*/  ISETP.GE.AND P0, PT, R3, R4, PT ;  /* 0x000000040300720c */ /* 0x000fda0003f06270 */
[----:B------:R-:W1:Y:S01]  /*0200*/  @!P0 LDC R6, c[0x0][0x394] ;  /* 0x0000e500ff068b82 */ /* 0x000e620000000800 */
[C---:B0-----:R-:W-:Y:S02]  /*0210*/  @P0 IMAD.IADD R5, R8.reuse, 0x1, -R3 ;  /* 0x0000000108050824 */ /* 0x041fe400078e0a03 */
[----:B------:R-:W-:-:S03]  /*0220*/  @!P0 VIADD R2, R8, UR5 ;  /* 0x0000000508028c36 */ /* 0x000fc60008000000 */
[C---:B------:R-:W-:Y:S02]  /*0230*/  @P0 IADD3 R2, PT, PT, R4.reuse, UR5, R5 ;  /* 0x0000000504020c10 */ /* 0x040fe4000fffe005 */
[----:B-1----:R-:W-:-:S07]  /*0240*/  @!P0 IADD3 R0, PT, PT, R4, R6, -R3 ;  /* 0x0000000604008210 */ /* 0x002fce0007ffe803 */
.L_x_3:
[----:B------:R-:W-:Y:S05]  /*0250*/  BSYNC.RECONVERGENT B0 ;  /* 0x0000000000007941 */ /* 0x000fea0003800200 */
.L_x_2:
[----:B------:R-:W-:Y:S05]  /*0260*/  @!P1 EXIT ;  /* 0x000000000000994d */ /* 0x000fea0003800000 */
[----:B------:R-:W0:Y:S01]  /*0270*/  LDC.U8 R3, c[0x0][0x3a8] ;  /* 0x0000ea00ff037b82 */ /* 0x000e220000000000 */
[----:B------:R-:W-:Y:S01]  /*0280*/  SHF.R.S32.HI R7, RZ, 0x1, R7 ;  /* 0x00000001ff077819 */ /* 0x000fe20000011407 */
[----:B------:R-:W1:Y:S03]  /*0290*/  LDCU.64 UR4, c[0x0][0x358] ;  /* 0x00006b00ff0477ac */ /* 0x000e660008000a00 */
[----:B------:R-:W-:Y:S01]  /*02a0*/  IABS R14, R7 ;  /* 0x00000007000e7213 */ /* 0x000fe20000000000 */
[--C-:B------:R-:W-:Y:S01]  /*02b0*/  IMAD.MOV R8, RZ, RZ, -R7.reuse ;  /* 0x000000ffff087224 */ /* 0x100fe200078e0a07 */
[C---:B------:R-:W-:Y:S01]  /*02c0*/  IADD3 R9, PT, PT, -R7.reuse, 0x1, RZ ;  /* 0x0000000107097810 */ /* 0x040fe20007ffe1ff */
[----:B------:R-:W2:Y:S01]  /*02d0*/  LDC.U8 R4, c[0x0][0x3a9] ;  /* 0x0000ea40ff047b82 */ /* 0x000ea20000000000 */
[----:B------:R-:W-:Y:S01]  /*02e0*/  IMAD.IADD R10, R0, 0x1, -R7 ;  /* 0x00000001000a7824 */ /* 0x000fe200078e0a07 */
[C---:B------:R-:W-:Y:S01]  /*02f0*/  IADD3 R11, PT, PT, -R7.reuse, 0x2, RZ ;  /* 0x00000002070b7810 */ /* 0x040fe20007ffe1ff */
[C---:B------:R-:W-:Y:S01]  /*0300*/  IMAD.IADD R13, R7.reuse, 0x1, R14 ;  /* 0x00000001070d7824 */ /* 0x040fe200078e020e */
[----:B------:R-:W-:Y:S01]  /*0310*/  IADD3 R18, PT, PT, -R7, 0x3, RZ ;  /* 0x0000000307127810 */ /* 0x000fe20007ffe1ff */
[----:B------:R-:W-:-:S02]  /*0320*/  IMAD.IADD R12, R9, 0x1, R0 ;  /* 0x00000001090c7824 */ /* 0x000fc400078e0200 */
[----:B------:R-:W-:Y:S01]  /*0330*/  IMAD.MOV.U32 R19, RZ, RZ, R8 ;  /* 0x000000ffff137224 */ /* 0x000fe200078e0008 */
[----:B------:R-:W3:Y:S01]  /*0340*/  LDC.U8 R5, c[0x0][0x3aa] ;  /* 0x0000ea80ff057b82 */ /* 0x000ee20000000000 */
[----:B------:R-:W-:Y:S01]  /*0350*/  VIADD R20, R12, 0x1 ;  /* 0x000000010c147836 */ /* 0x000fe20000000000 */
[----:B------:R-:W-:-:S06]  /*0360*/  LOP3.LUT R21, R13, 0x3, RZ, 0xc0, !PT ;  /* 0x000000030d157812 */ /* 0x000fcc00078ec0ff */
[----:B-1----:R-:W4:Y:S02]  /*0370*/  LDC.U8 R6, c[0x0][0x3ab] ;  /* 0x0000eac0ff067b82 */ /* 0x002f240000000000 */
.L_x_18:
[----:B-1----:R-:W1:Y:S01]  /*0380*/  LDCU UR6, c[0x0][0x388] ;  /* 0x00007100ff0677ac */ /* 0x002e620008000800 */
[----:B------:R-:W-:Y:S01]  /*0390*/  ISETP.NE.AND P0, PT, R21, 0x3, PT ;  /* 0x000000031500780c */ /* 0x000fe20003f05270 */
[----:B------:R-:W-:Y:S01]  /*03a0*/  IMAD.IADD R23, R19, 0x1, R2 ;  /* 0x0000000113177824 */ /* 0x000fe200078e0202 */
[----:B------:R-:W-:Y:S01]  /*03b0*/  IABS R22, R7 ;  /* 0x0000000700167213 */ /* 0x000fe20000000000 */
[----:B------:R-:W-:-:S03]  /*03c0*/  IMAD.MOV.U32 R25, RZ, RZ, R8 ;  /* 0x000000ffff197224 */ /* 0x000fc600078e0008 */
[C---:B------:R-:W-:Y:S01]  /*03d0*/  ISETP.NE.AND P3, PT, R19.reuse, R22, PT ;  /* 0x000000161300720c */ /* 0x040fe20003f65270 */
[----:B------:R-:W-:Y:S02]  /*03e0*/  VIADD R19, R19, 0x1 ;  /* 0x0000000113137836 */ /* 0x000fe40000000000 */
[----:B-1----:R-:W-:-:S04]  /*03f0*/  IMAD R17, R23, UR6, RZ ;  /* 0x0000000617117c24 */ /* 0x002fc8000f8e02ff */
[----:B0-----:R-:W-:Y:S06]  /*0400*/  @!P0 BRA `(.L_x_4) ;  /* 0x0000000000d48947 */ /* 0x001fec0003800000 */
[----:B------:R-:W1:Y:S01]  /*0410*/  LDCU UR6, c[0x0][0x390] ;  /* 0x00007200ff0677ac */ /* 0x000e620008000800 */
[----:B------:R-:W-:Y:S01]  /*0420*/  LOP3.LUT R14, R10, R23, RZ, 0xfc, !PT ;  /* 0x000000170a0e7212 */ /* 0x000fe200078efcff */
[----:B------:R-:W-:Y:S01]  /*0430*/  BSSY.RECONVERGENT B0, `(.L_x_5) ;  /* 0x000000f000007945 */ /* 0x000fe20003800200 */
[----:B------:R-:W-:Y:S01]  /*0440*/  ISETP.NE.AND P2, PT, R21, RZ, PT ;  /* 0x000000ff1500720c */ /* 0x000fe20003f45270 */
[----:B------:R-:W5:Y:S01]  /*0450*/  LDCU UR7, c[0x0][0x38c] ;  /* 0x00007180ff0777ac */ /* 0x000f620008000800 */
[----:B-1----:R-:W-:-:S04]  /*0460*/  ISETP.GE.AND P0, PT, R23, UR6, PT ;  /* 0x0000000617007c0c */ /* 0x002fc8000bf06270 */
[----:B-----5:R-:W-:-:S04]  /*0470*/  ISETP.GE.OR P1, PT, R10, UR7, P0 ;  /* 0x000000070a007c0c */ /* 0x020fc80008726670 */
[----:B------:R-:W-:-:S13]  /*0480*/  ISETP.LT.OR P1, PT, R14, RZ, P1 ;  /* 0x000000ff0e00720c */ /* 0x000fda0000f21670 */
[----:B------:R-:W-:Y:S05]  /*0490*/  @P1 BRA `(.L_x_6) ;  /* 0x0000000000201947 */ /* 0x000fea0003800000 */
[----:B------:R-:W1:Y:S01]  /*04a0*/  LDCU.64 UR8, c[0x0][0x380] ;  /* 0x00007000ff0877ac */ /* 0x000e620008000a00 */
[----:B------:R-:W-:-:S05]  /*04b0*/  IMAD R15, R10, 0x4, R17 ;  /* 0x000000040a0f7824 */ /* 0x000fca00078e0211 */
[----:B-1----:R-:W-:-:S04]  /*04c0*/  IADD3 R14, P1, PT, R15, UR8, RZ ;  /* 0x000000080f0e7c10 */ /* 0x002fc8000ff3e0ff */
[----:B------:R-:W-:-:S05]  /*04d0*/  LEA.HI.X.SX32 R15, R15, UR9, 0x1, P1 ;  /* 0x000000090f0f7c11 */ /* 0x000fca00088f0eff */
[----:B----4-:R1:W-:Y:S04]  /*04e0*/  STG.E.U8 desc[UR4][R14.64], R6 ;  /* 0x000000060e007986 */ /* 0x0103e8000c101104 */
[----:B---3--:R1:W-:Y:S04]  /*04f0*/  STG.E.U8 desc[UR4][R14.64+0x1], R5 ;  /* 0x000001050e007986 */ /* 0x0083e8000c101104 */
[----:B--2---:R1:W-:Y:S04]  /*0500*/  STG.E.U8 desc[UR4][R14.64+0x2], R4 ;  /* 0x000002040e007986 */ /* 0x0043e8000c101104 */
[----:B0-----:R1:W-:Y:S02]  /*0510*/  STG.E.U8 desc[UR4][R14.64+0x3], R3 ;  /* 0x000003030e007986 */ /* 0x0013e4000c101104 */
.L_x_6:
[----:B------:R-:W-:Y:S05]  /*0520*/  BSYNC.RECONVERGENT B0 ;  /* 0x0000000000007941 */ /* 0x000fea0003800200 */
.L_x_5:
[----:B------:R-:W-:Y:S01]  /*0530*/  IMAD.MOV.U32 R25, RZ, RZ, R9 ;  /* 0x000000ffff197224 */ /* 0x000fe200078e0009 */
[----:B------:R-:W-:Y:S06]  /*0540*/  @!P2 BRA `(.L_x_4) ;  /* 0x000000000084a947 */ /* 0x000fec0003800000 */
[C---:B------:R-:W-:Y:S01]  /*0550*/  ISETP.GE.OR P1, PT, R12.reuse, UR7, P0 ;  /* 0x000000070c007c0c */ /* 0x040fe20008726670 */
[----:B------:R-:W-:Y:S01]  /*0560*/  BSSY.RECONVERGENT B0, `(.L_x_7) ;  /* 0x000000d000007945 */ /* 0x000fe20003800200 */
[----:B-1----:R-:W-:Y:S02]  /*0570*/  LOP3.LUT R14, R12, R23, RZ, 0xfc, !PT ;  /* 0x000000170c0e7212 */ /* 0x002fe400078efcff */
[----:B------:R-:W-:Y:S02]  /*0580*/  ISETP.NE.AND P2, PT, R21, 0x1, PT ;  /* 0x000000011500780c */ /* 0x000fe40003f45270 */
        /* <DEDUP_REMOVED lines=10> */
.L_x_8:
[----:B------:R-:W-:Y:S05]  /*0630*/  BSYNC.RECONVERGENT B0 ;  /* 0x0000000000007941 */ /* 0x000fea0003800200 */
.L_x_7:
[----:B------:R-:W-:Y:S01]  /*0640*/  IMAD.MOV.U32 R25, RZ, RZ, R11 ;  /* 0x000000ffff197224 */ /* 0x000fe200078e000b */
[----:B------:R-:W-:Y:S06]  /*0650*/  @!P2 BRA `(.L_x_4) ;  /* 0x000000000040a947 */ /* 0x000fec0003800000 */
[C---:B------:R-:W-:Y:S01]  /*0660*/  ISETP.GE.OR P0, PT, R20.reuse, UR7, P0 ;  /* 0x0000000714007c0c */ /* 0x040fe20008706670 */
[----:B------:R-:W-:Y:S01]  /*0670*/  BSSY.RECONVERGENT B0, `(.L_x_4) ;  /* 0x000000e000007945 */ /* 0x000fe20003800200 */
[----:B-1----:R-:W-:Y:S01]  /*0680*/  LOP3.LUT R14, R20, R23, RZ, 0xfc, !PT ;  /* 0x00000017140e7212 */ /* 0x002fe200078efcff */
[----:B------:R-:W-:-:S03]  /*0690*/  IMAD.MOV.U32 R25, RZ, RZ, R18 ;  /* 0x000000ffff197224 */ /* 0x000fc600078e0012 */
[----:B------:R-:W-:-:S13]  /*06a0*/  ISETP.LT.OR P0, PT, R14, RZ, P0 ;  /* 0x000000ff0e00720c */ /* 0x000fda0000701670 */
[----:B------:R-:W-:Y:S05]  /*06b0*/  @P0 BRA `(.L_x_9) ;  /* 0x0000000000240947 */ /* 0x000fea0003800000 */
[----:B------:R-:W1:Y:S01]  /*06c0*/  LDCU.64 UR6, c[0x0][0x380] ;  /* 0x00007000ff0677ac */ /* 0x000e620008000a00 */
[----:B------:R-:W-:Y:S02]  /*06d0*/  IMAD R15, R20, 0x4, R17 ;  /* 0x00000004140f7824 */ /* 0x000fe400078e0211 */
[----:B------:R-:W-:-:S03]  /*06e0*/  IMAD.MOV.U32 R25, RZ, RZ, R18 ;  /* 0x000000ffff197224 */ /* 0x000fc600078e0012 */
[----:B-1----:R-:W-:-:S04]  /*06f0*/  IADD3 R14, P0, PT, R15, UR6, RZ ;  /* 0x000000060f0e7c10 */ /* 0x002fc8000ff1e0ff */
[----:B------:R-:W-:-:S05]  /*0700*/  LEA.HI.X.SX32 R15, R15, UR7, 0x1, P0 ;  /* 0x000000070f0f7c11 */ /* 0x000fca00080f0eff */
[----:B----4-:R1:W-:Y:S04]  /*0710*/  STG.E.U8 desc[UR4][R14.64], R6 ;  /* 0x000000060e007986 */ /* 0x0103e8000c101104 */
[----:B---3--:R1:W-:Y:S04]  /*0720*/  STG.E.U8 desc[UR4][R14.64+0x1], R5 ;  /* 0x000001050e007986 */ /* 0x0083e8000c101104 */
[----:B--2---:R1:W-:Y:S04]  /*0730*/  STG.E.U8 desc[UR4][R14.64+0x2], R4 ;  /* 0x000002040e007986 */ /* 0x0043e8000c101104 */
[----:B0-----:R1:W-:Y:S02]  /*0740*/  STG.E.U8 desc[UR4][R14.64+0x3], R3 ;  /* 0x000003030e007986 */ /* 0x0013e4000c101104 */
.L_x_9:
[----:B------:R-:W-:Y:S05]  /*0750*/  BSYNC.RECONVERGENT B0 ;  /* 0x0000000000007941 */ /* 0x000fea0003800200 */
.L_x_4:
[----:B------:R-:W-:-:S13]  /*0760*/  ISETP.GE.U32.AND P0, PT, R13, 0x3, PT ;  /* 0x000000030d00780c */ /* 0x000fda0003f06070 */
[----:B------:R-:W-:Y:S05]  /*0770*/  @!P0 BRA `(.L_x_10) ;  /* 0x0000000400108947 */ /* 0x000fea0003800000 */
[----:B------:R-:W5:Y:S01]  /*0780*/  LDCU UR6, c[0x0][0x390] ;  /* 0x00007200ff0677ac */ /* 0x000f620008000800 */
[C---:B------:R-:W-:Y:S01]  /*0790*/  IMAD.IADD R24, R25.reuse, 0x1, R0 ;  /* 0x0000000119187824 */ /* 0x040fe200078e0200 */
[----:B------:R-:W-:Y:S01]  /*07a0*/  BSSY.RECONVERGENT B0, `(.L_x_10) ;  /* 0x0000041000007945 */ /* 0x000fe20003800200 */
[----:B------:R-:W-:Y:S01]  /*07b0*/  IMAD.IADD R22, R25, 0x1, -R22 ;  /* 0x0000000119167824 */ /* 0x000fe200078e0a16 */
[----:B------:R-:W0:Y:S01]  /*07c0*/  LDCU.64 UR8, c[0x0][0x380] ;  /* 0x00007000ff0877ac */ /* 0x000e220008000a00 */
[C---:B------:R-:W-:Y:S02]  /*07d0*/  IMAD R17, R24.reuse, 0x4, R17 ;  /* 0x0000000418117824 */ /* 0x040fe400078e0211 */
[----:B------:R-:W-:Y:S02]  /*07e0*/  VIADD R24, R24, 0x1 ;  /* 0x0000000118187836 */ /* 0x000fe40000000000 */
[----:B------:R-:W-:Y:S01]  /*07f0*/  VIADD R25, R17, 0x8 ;  /* 0x0000000811197836 */ /* 0x000fe20000000000 */
[----:B-----5:R-:W-:-:S13]  /*0800*/  ISETP.GE.AND P4, PT, R23, UR6, PT ;  /* 0x0000000617007c0c */ /* 0x020fda000bf86270 */
.L_x_17:
[----:B------:R-:W5:Y:S01]  /*0810*/  LDC R27, c[0x0][0x38c] ;  /* 0x0000e300ff1b7b82 */ /* 0x000f620000000800 */
[C---:B01----:R-:W-:Y:S01]  /*0820*/  VIADD R14, R24.reuse, 0x1 ;  /* 0x00000001180e7836 */ /* 0x043fe20000000000 */
[----:B------:R-:W-:Y:S01]  /*0830*/  BSSY.RECONVERGENT B1, `(.L_x_11) ;  /* 0x0000016000017945 */ /* 0x000fe20003800200 */
[----:B------:R-:W-:-:S03]  /*0840*/  VIADD R16, R24, 0xffffffff ;  /* 0xffffffff18107836 */ /* 0x000fc60000000000 */
[C---:B-----5:R-:W-:Y:S02]  /*0850*/  ISETP.GE.OR P0, PT, R14.reuse, R27, P4 ;  /* 0x0000001b0e00720c */ /* 0x060fe40002706670 */
[----:B------:R-:W-:Y:S02]  /*0860*/  LOP3.LUT R14, R14, R23, RZ, 0xfc, !PT ;  /* 0x000000170e0e7212 */ /* 0x000fe400078efcff */
[----:B------:R-:W-:Y:S02]  /*0870*/  ISETP.GE.OR P2, PT, R16, R27, P4 ;  /* 0x0000001b1000720c */ /* 0x000fe40002746670 */
[----:B------:R-:W-:Y:S02]  /*0880*/  ISETP.LT.OR P0, PT, R14, RZ, P0 ;  /* 0x000000ff0e00720c */ /* 0x000fe40000701670 */
[----:B------:R-:W-:Y:S02]  /*0890*/  LOP3.LUT R16, R16, R23, RZ, 0xfc, !PT ;  /* 0x0000001710107212 */ /* 0x000fe400078efcff */
[----:B------:R-:W-:-:S02]  /*08a0*/  ISETP.GE.OR P1, PT, R24, R27, P4 ;  /* 0x0000001b1800720c */ /* 0x000fc40002726670 */
[----:B------:R-:W-:Y:S02]  /*08b0*/  ISETP.LT.OR P2, PT, R16, RZ, P2 ;  /* 0x000000ff1000720c */ /* 0x000fe40001741670 */
[----:B------:R-:W-:-:S04]  /*08c0*/  LOP3.LUT R16, R24, R23, RZ, 0xfc, !PT ;  /* 0x0000001718107212 */ /* 0x000fc800078efcff */
[----:B------:R-:W-:Y:S01]  /*08d0*/  ISETP.LT.OR P1, PT, R16, RZ, P1 ;  /* 0x000000ff1000720c */ /* 0x000fe20000f21670 */
[----:B------:R-:W1:Y:S02]  /*08e0*/  @!P0 LDC.64 R14, c[0x0][0x380] ;  /* 0x0000e000ff0e8b82 */ /* 0x000e640000000a00 */
[----:B-1----:R-:W-:-:S04]  /*08f0*/  @!P0 IADD3 R14, P5, PT, R25, R14, RZ ;  /* 0x0000000e190e8210 */ /* 0x002fc80007fbe0ff */
[----:B------:R-:W-:Y:S01]  /*0900*/  @!P0 LEA.HI.X.SX32 R15, R25, R15, 0x1, P5 ;  /* 0x0000000f190f8211 */ /* 0x000fe200028f0eff */
[----:B------:R-:W-:Y:S08]  /*0910*/  @P2 BRA `(.L_x_12) ;  /* 0x00000000001c2947 */ /* 0x000ff00003800000 */
[----:B------:R-:W-:-:S05]  /*0920*/  VIADD R17, R25, 0xfffffff8 ;  /* 0xfffffff819117836 */ /* 0x000fca0000000000 */
[----:B0-----:R-:W-:-:S04]  /*0930*/  IADD3 R16, P2, PT, R17, UR8, RZ ;  /* 0x0000000811107c10 */ /* 0x001fc8000ff5e0ff */
[----:B------:R-:W-:-:S05]  /*0940*/  LEA.HI.X.SX32 R17, R17, UR9, 0x1, P2 ;  /* 0x0000000911117c11 */ /* 0x000fca00090f0eff */
[----:B----4-:R1:W-:Y:S04]  /*0950*/  STG.E.U8 desc[UR4][R16.64], R6 ;  /* 0x0000000610007986 */ /* 0x0103e8000c101104 */
[----:B---3--:R1:W-:Y:S04]  /*0960*/  STG.E.U8 desc[UR4][R16.64+0x1], R5 ;  /* 0x0000010510007986 */ /* 0x0083e8000c101104 */
[----:B--2---:R1:W-:Y:S04]  /*0970*/  STG.E.U8 desc[UR4][R16.64+0x2], R4 ;  /* 0x0000020410007986 */ /* 0x0043e8000c101104 */
[----:B------:R1:W-:Y:S02]  /*0980*/  STG.E.U8 desc[UR4][R16.64+0x3], R3 ;  /* 0x0000030310007986 */ /* 0x0003e4000c101104 */
.L_x_12:
[----:B0-----:R-:W-:Y:S05]  /*0990*/  BSYNC.RECONVERGENT B1 ;  /* 0x0000000000017941 */ /* 0x001fea0003800200 */
.L_x_11:
[----:B------:R-:W-:Y:S04]  /*09a0*/  BSSY.RECONVERGENT B1, `(.L_x_13) ;  /* 0x0000009000017945 */ /* 0x000fe80003800200 */
[----:B------:R-:W-:Y:S05]  /*09b0*/  @P1 BRA `(.L_x_14) ;  /* 0x00000000001c1947 */ /* 0x000fea0003800000 */
[----:B-1----:R-:W-:-:S05]  /*09c0*/  VIADD R17, R25, 0xfffffffc ;  /* 0xfffffffc19117836 */ /* 0x002fca0000000000 */
[----:B------:R-:W-:-:S04]  /*09d0*/  IADD3 R16, P1, PT, R17, UR8, RZ ;  /* 0x0000000811107c10 */ /* 0x000fc8000ff3e0ff */
[----:B------:R-:W-:-:S05]  /*09e0*/  LEA.HI.X.SX32 R17, R17, UR9, 0x1, P1 ;  /* 0x0000000911117c11 */ /* 0x000fca00088f0eff */
[----:B----4-:R0:W-:Y:S04]  /*09f0*/  STG.E.U8 desc[UR4][R16.64], R6 ;  /* 0x0000000610007986 */ /* 0x0101e8000c101104 */
[----:B---3--:R0:W-:Y:S04]  /*0a00*/  STG.E.U8 desc[UR4][R16.64+0x1], R5 ;  /* 0x0000010510007986 */ /* 0x0081e8000c101104 */
[----:B--2---:R0:W-:Y:S04]  /*0a10*/  STG.E.U8 desc[UR4][R16.64+0x2], R4 ;  /* 0x0000020410007986 */ /* 0x0041e8000c101104 */
[----:B------:R0:W-:Y:S02]  /*0a20*/  STG.E.U8 desc[UR4][R16.64+0x3], R3 ;  /* 0x0000030310007986 */ /* 0x0001e4000c101104 */
.L_x_14:
[----:B------:R-:W-:Y:S05]  /*0a30*/  BSYNC.RECONVERGENT B1 ;  /* 0x0000000000017941 */ /* 0x000fea0003800200 */
.L_x_13:
[----:B01----:R-:W-:Y:S01]  /*0a40*/  VIADD R16, R24, 0x2 ;  /* 0x0000000218107836 */ /* 0x003fe20000000000 */
[----:B----4-:R0:W-:Y:S01]  /*0a50*/  @!P0 STG.E.U8 desc[UR4][R14.64], R6 ;  /* 0x000000060e008986 */ /* 0x0101e2000c101104 */
[----:B------:R-:W-:Y:S01]  /*0a60*/  VIADD R22, R22, 0x4 ;  /* 0x0000000416167836 */ /* 0x000fe20000000000 */
[----:B------:R-:W-:Y:S02]  /*0a70*/  BSSY.RECONVERGENT B1, `(.L_x_15) ;  /* 0x0000010000017945 */ /* 0x000fe40003800200 */
[----:B---3--:R0:W-:Y:S02]  /*0a80*/  @!P0 STG.E.U8 desc[UR4][R14.64+0x1], R5 ;  /* 0x000001050e008986 */ /* 0x0081e4000c101104 */
[----:B------:R-:W-:Y:S02]  /*0a90*/  ISETP.NE.AND P1, PT, R22, 0x1, PT ;  /* 0x000000011600780c */ /* 0x000fe40003f25270 */
[----:B--2---:R0:W-:Y:S04]  /*0aa0*/  @!P0 STG.E.U8 desc[UR4][R14.64+0x2], R4 ;  /* 0x000002040e008986 */ /* 0x0041e8000c101104 */
[----:B------:R0:W-:Y:S01]  /*0ab0*/  @!P0 STG.E.U8 desc[UR4][R14.64+0x3], R3 ;  /* 0x000003030e008986 */ /* 0x0001e2000c101104 */
[----:B------:R-:W-:-:S02]  /*0ac0*/  ISETP.GE.OR P0, PT, R16, R27, P4 ;  /* 0x0000001b1000720c */ /* 0x000fc40002706670 */
[----:B------:R-:W-:-:S04]  /*0ad0*/  LOP3.LUT R16, R16, R23, RZ, 0xfc, !PT ;  /* 0x0000001710107212 */ /* 0x000fc800078efcff */
[----:B------:R-:W-:-:S13]  /*0ae0*/  ISETP.LT.OR P0, PT, R16, RZ, P0 ;  /* 0x000000ff1000720c */ /* 0x000fda0000701670 */
[----:B0-----:R-:W-:Y:S05]  /*0af0*/  @P0 BRA `(.L_x_16) ;  /* 0x00000000001c0947 */ /* 0x001fea0003800000 */
[----:B------:R-:W-:-:S05]  /*0b00*/  VIADD R15, R25, 0x4 ;  /* 0x00000004190f7836 */ /* 0x000fca0000000000 */
[----:B------:R-:W-:-:S04]  /*0b10*/  IADD3 R14, P0, PT, R15, UR8, RZ ;  /* 0x000000080f0e7c10 */ /* 0x000fc8000ff1e0ff */
[----:B------:R-:W-:-:S05]  /*0b20*/  LEA.HI.X.SX32 R15, R15, UR9, 0x1, P0 ;  /* 0x000000090f0f7c11 */ /* 0x000fca00080f0eff */
[----:B------:R0:W-:Y:S04]  /*0b30*/  STG.E.U8 desc[UR4][R14.64], R6 ;  /* 0x000000060e007986 */ /* 0x0001e8000c101104 */
[----:B------:R0:W-:Y:S04]  /*0b40*/  STG.E.U8 desc[UR4][R14.64+0x1], R5 ;  /* 0x000001050e007986 */ /* 0x0001e8000c101104 */
[----:B------:R0:W-:Y:S04]  /*0b50*/  STG.E.U8 desc[UR4][R14.64+0x2], R4 ;  /* 0x000002040e007986 */ /* 0x0001e8000c101104 */
[----:B------:R0:W-:Y:S02]  /*0b60*/  STG.E.U8 desc[UR4][R14.64+0x3], R3 ;  /* 0x000003030e007986 */ /* 0x0001e4000c101104 */
.L_x_16:
[----:B------:R-:W-:Y:S05]  /*0b70*/  BSYNC.RECONVERGENT B1 ;  /* 0x0000000000017941 */ /* 0x000fea0003800200 */
.L_x_15:
[----:B------:R-:W-:Y:S02]  /*0b80*/  VIADD R24, R24, 0x4 ;  /* 0x0000000418187836 */ /* 0x000fe40000000000 */
[----:B------:R-:W-:Y:S01]  /*0b90*/  VIADD R25, R25, 0x10 ;  /* 0x0000001019197836 */ /* 0x000fe20000000000 */
[----:B------:R-:W-:Y:S06]  /*0ba0*/  @P1 BRA `(.L_x_17) ;  /* 0xfffffffc00181947 */ /* 0x000fec000383ffff */
[----:B------:R-:W-:Y:S05]  /*0bb0*/  BSYNC.RECONVERGENT B0 ;  /* 0x0000000000007941 */ /* 0x000fea0003800200 */
.L_x_10:
[----:B------:R-:W-:Y:S05]  /*0bc0*/  @P3 BRA `(.L_x_18) ;  /* 0xfffffff400ec3947 */ /* 0x000fea000383ffff */
[----:B------:R-:W-:Y:S05]  /*0bd0*/  EXIT ;  /* 0x000000000000794d */ /* 0x000fea0003800000 */
.L_x_19:
        /* <DEDUP_REMOVED lines=10> */
.L_x_52:


//--------------------- .text._Z16draw_line_kernelPhiiiiiiiihhhh --------------------------
	.section	.text._Z16draw_line_kernelPhiiiiiiiihhhh,"ax",@progbits
	.align	128
        .global         _Z16draw_line_kernelPhiiiiiiiihhhh
        .type           _Z16draw_line_kernelPhiiiiiiiihhhh,@function
        .size           _Z16draw_line_kernelPhiiiiiiiihhhh,(.L_x_49 - _Z16draw_line_kernelPhiiiiiiiihhhh)
        .other          _Z16draw_line_kernelPhiiiiiiiihhhh,@"STO_CUDA_ENTRY STV_DEFAULT"
_Z16draw_line_kernelPhiiiiiiiihhhh:
.text._Z16draw_line_kernelPhiiiiiiiihhhh:
[----:B------:R-:W-:Y:S08]  /*0000*/  LDC R1, c[0x0][0x37c] ;  /* 0x0000df00ff017b82 */ /* 0x000ff00000000800 */
[----:B------:R-:W0:Y:S01]  /*0010*/  LDC R2, c[0x0][0x3a0] ;  /* 0x0000e800ff027b82 */ /* 0x000e220000000800 */
[----:B------:R-:W0:Y:S07]  /*0020*/  LDCU.64 UR4, c[0x0][0x398] ;  /* 0x00007300ff0477ac */ /* 0x000e2e0008000a00 */
[----:B------:R-:W1:Y:S01]  /*0030*/  LDC R4, c[0x0][0x394] ;  /* 0x0000e500ff047b82 */ /* 0x000e620000000800 */
[----:B0-----:R-:W-:-:S05]  /*0040*/  VIADD R2, R2, -UR4 ;  /* 0x8000000402027c36 */ /* 0x001fca0008000000 */
[----:B------:R-:W-:Y:S02]  /*0050*/  IABS R3, R2 ;  /* 0x0000000200037213 */ /* 0x000fe40000000000 */
[----:B-1----:R-:W-:-:S04]  /*0060*/  IADD3 R4, PT, PT, -R4, UR5, RZ ;  /* 0x0000000504047c10 */ /* 0x002fc8000fffe1ff */
[----:B------:R-:W-:-:S04]  /*0070*/  IABS R0, R4 ;  /* 0x0000000400007213 */ /* 0x000fc80000000000 */
[----:B------:R-:W-:-:S04]  /*0080*/  VIMNMX R0, PT, PT, R0, R3, !PT ;  /* 0x0000000300007248 */ /* 0x000fc80007fe0100 */
[----:B------:R-:W-:-:S13]  /*0090*/  ISETP.NE.AND P0, PT, R0, RZ, PT ;  /* 0x000000ff0000720c */ /* 0x000fda0003f05270 */
[----:B------:R-:W-:Y:S05]  /*00a0*/  @!P0 EXIT ;  /* 0x000000000000894d */ /* 0x000fea0003800000 */
[----:B------:R-:W0:Y:S01]  /*00b0*/  S2R R6, SR_TID.X ;  /* 0x0000000000067919 */ /* 0x000e220000002100 */
[----:B------:R-:W0:Y:S08]  /*00c0*/  S2UR UR4, SR_CTAID.X ;  /* 0x00000000000479c3 */ /* 0x000e300000002500 */
[----:B------:R-:W0:Y:S02]  /*00d0*/  LDC R3, c[0x0][0x360] ;  /* 0x0000d800ff037b82 */ /* 0x000e240000000800 */
[----:B0-----:R-:W-:-:S05]  /*00e0*/  IMAD R3, R3, UR4, R6 ;  /* 0x0000000403037c24 */ /* 0x001fca000f8e0206 */
[----:B------:R-:W-:-:S13]  /*00f0*/  ISETP.GE.AND P0, PT, R3, R0, PT ;  /* 0x000000000300720c */ /* 0x000fda0003f06270 */
[----:B------:R-:W-:Y:S05]  /*0100*/  @P0 EXIT ;  /* 0x000000000000094d */ /* 0x000fea0003800000 */
[----:B------:R-:W-:Y:S01]  /*0110*/  I2FP.F32.U32 R5, R0 ;  /* 0x0000000000057245 */ /* 0x000fe20000201000 */
[----:B------:R-:W-:Y:S01]  /*0120*/  BSSY.RECONVERGENT B0, `(.L_x_20) ;  /* 0x000000d000007945 */ /* 0x000fe20003800200 */
[----:B------:R-:W-:Y:S02]  /*0130*/  I2FP.F32.S32 R0, R3 ;  /* 0x0000000300007245 */ /* 0x000fe40000201400 */
[----:B------:R-:W0:Y:S08]  /*0140*/  MUFU.RCP R6, R5 ;  /* 0x0000000500067308 */ /* 0x000e300000001000 */
[----:B------:R-:W1:Y:S01]  /*0150*/  FCHK P0, R0, R5 ;  /* 0x0000000500007302 */ /* 0x000e620000000000 */
[----:B0-----:R-:W-:-:S04]  /*0160*/  FFMA R7, -R5, R6, 1 ;  /* 0x3f80000005077423 */ /* 0x001fc80000000106 */
[----:B------:R-:W-:-:S04]  /*0170*/  FFMA R7, R6, R7, R6 ;  /* 0x0000000706077223 */ /* 0x000fc80000000006 */
[----:B------:R-:W-:-:S04]  /*0180*/  FFMA R6, R0, R7, RZ ;  /* 0x0000000700067223 */ /* 0x000fc800000000ff */
[----:B------:R-:W-:-:S04]  /*0190*/  FFMA R3, -R5, R6, R0 ;  /* 0x0000000605037223 */ /* 0x000fc80000000100 */
[----:B------:R-:W-:Y:S01]  /*01a0*/  FFMA R3, R7, R3, R6 ;  /* 0x0000000307037223 */ /* 0x000fe20000000006 */
[----:B-1----:R-:W-:Y:S06]  /*01b0*/  @!P0 BRA `(.L_x_21) ;  /* 0x00000000000c8947 */ /* 0x002fec0003800000 */
[----:B------:R-:W-:-:S07]  /*01c0*/  MOV R6, 0x1e0 ;  /* 0x000001e000067802 */ /* 0x000fce0000000f00 */
[----:B------:R-:W-:Y:S05]  /*01d0*/  CALL.REL.NOINC `($__internal_0_$__cuda_sm3x_div_rn_noftz_f32_slowpath) ;  /* 0x00000008009c7944 */ /* 0x000fea0003c00000 */
[----:B------:R-:W-:-:S07]  /*01e0*/  IMAD.MOV.U32 R3, RZ, RZ, R0 ;  /* 0x000000ffff037224 */ /* 0x000fce00078e0000 */
.L_x_21:
[----:B------:R-:W-:Y:S05]  /*01f0*/  BSYNC.RECONVERGENT B0 ;  /* 0x0000000000007941 */ /* 0x000fea0003800200 */
.L_x_20:
[----:B------:R-:W0:Y:S01]  /*0200*/  LDC R7, c[0x0][0x3a4] ;  /* 0x0000e900ff077b82 */ /* 0x000e220000000800 */
[----:B------:R-:W1:Y:S01]  /*0210*/  LDCU UR4, c[0x0][0x394] ;  /* 0x00007280ff0477ac */ /* 0x000e620008000800 */
[----:B------:R-:W-:Y:S01]  /*0220*/  I2FP.F32.S32 R5, R4 ;  /* 0x0000000400057245 */ /* 0x000fe20000201400 */
[----:B------:R-:W2:Y:S01]  /*0230*/  LDCU UR5, c[0x0][0x398] ;  /* 0x00007300ff0577ac */ /* 0x000ea20008000800 */
[----:B-1----:R-:W-:Y:S02]  /*0240*/  I2FP.F32.S32 R0, UR4 ;  /* 0x0000000400007c45 */ /* 0x002fe40008201400 */
[----:B0-----:R-:W-:-:S03]  /*0250*/  ISETP.GE.AND P0, PT, R7, -0x1, PT ;  /* 0xffffffff0700780c */ /* 0x001fc60003f06270 */
[----:B------:R-:W-:Y:S01]  /*0260*/  FFMA R0, R5, R3, R0 ;  /* 0x0000000305007223 */ /* 0x000fe20000000000 */
[----:B------:R-:W-:Y:S02]  /*0270*/  I2FP.F32.S32 R5, R2 ;  /* 0x0000000200057245 */ /* 0x000fe40000201400 */
[----:B--2---:R-:W-:Y:S02]  /*0280*/  I2FP.F32.S32 R2, UR5 ;  /* 0x0000000500027c45 */ /* 0x004fe40008201400 */
[----:B------:R-:W-:-:S05]  /*0290*/  LEA.HI R7, R7, R7, RZ, 0x1 ;  /* 0x0000000707077211 */ /* 0x000fca00078f08ff */
[----:B------:R-:W-:Y:S05]  /*02a0*/  @!P0 EXIT ;  /* 0x000000000000894d */ /* 0x000fea0003800000 */
[----:B------:R-:W-:Y:S01]  /*02b0*/  FFMA R6, R5, R3, R2 ;  /* 0x0000000305067223 */ /* 0x000fe20000000002 */
[----:B------:R-:W0:Y:S01]  /*02c0*/  LDC.U8 R4, c[0x0][0x3aa] ;  /* 0x0000ea80ff047b82 */ /* 0x000e220000000000 */
[----:B------:R-:W1:Y:S01]  /*02d0*/  F2I.TRUNC.NTZ R0, R0 ;  /* 0x0000000000007305 */ /* 0x000e62000020f100 */
[----:B------:R-:W-:Y:S01]  /*02e0*/  SHF.R.S32.HI R7, RZ, 0x1, R7 ;  /* 0x00000001ff077819 */ /* 0x000fe20000011407 */
[----:B------:R-:W2:Y:S03]  /*02f0*/  LDCU.64 UR4, c[0x0][0x358] ;  /* 0x00006b00ff0477ac */ /* 0x000ea60008000a00 */
[----:B------:R-:W-:Y:S01]  /*0300*/  IABS R14, R7 ;  /* 0x00000007000e7213 */ /* 0x000fe20000000000 */
[----:B------:R-:W-:Y:S01]  /*0310*/  IMAD.MOV R8, RZ, RZ, -R7 ;  /* 0x000000ffff087224 */ /* 0x000fe200078e0a07 */
[----:B------:R-:W3:Y:S01]  /*0320*/  LDC.U8 R2, c[0x0][0x3a8] ;  /* 0x0000ea00ff027b82 */ /* 0x000ee20000000000 */
[----:B------:R-:W4:Y:S01]  /*0330*/  F2I.TRUNC.NTZ R6, R6 ;  /* 0x0000000600067305 */ /* 0x000f22000020f100 */
[C---:B------:R-:W-:Y:S01]  /*0340*/  IADD3 R9, PT, PT, -R7.reuse, 0x1, RZ ;  /* 0x0000000107097810 */ /* 0x040fe20007ffe1ff */
[C---:B------:R-:W-:Y:S01]  /*0350*/  IMAD.IADD R13, R7.reuse, 0x1, R14 ;  /* 0x00000001070d7824 */ /* 0x040fe200078e020e */
[C---:B------:R-:W-:Y:S01]  /*0360*/  IADD3 R11, PT, PT, -R7.reuse, 0x2, RZ ;  /* 0x00000002070b7810 */ /* 0x040fe20007ffe1ff */
[----:B------:R-:W-:Y:S01]  /*0370*/  IMAD.MOV.U32 R19, RZ, RZ, R8 ;  /* 0x000000ffff137224 */ /* 0x000fe200078e0008 */
[----:B------:R-:W-:-:S02]  /*0380*/  IADD3 R18, PT, PT, -R7, 0x3, RZ ;  /* 0x0000000307127810 */ /* 0x000fc40007ffe1ff */
[----:B------:R-:W5:Y:S01]  /*0390*/  LDC.U8 R3, c[0x0][0x3a9] ;  /* 0x0000ea40ff037b82 */ /* 0x000f620000000000 */
[C---:B-1----:R-:W-:Y:S01]  /*03a0*/  IMAD.IADD R12, R0.reuse, 0x1, R9 ;  /* 0x00000001000c7824 */ /* 0x042fe200078e0209 */
[----:B------:R-:W-:Y:S01]  /*03b0*/  LOP3.LUT R21, R13, 0x3, RZ, 0xc0, !PT ;  /* 0x000000030d157812 */ /* 0x000fe200078ec0ff */
[----:B------:R-:W-:Y:S02]  /*03c0*/  IMAD.IADD R10, R0, 0x1, -R7 ;  /* 0x00000001000a7824 */ /* 0x000fe400078e0a07 */
[----:B------:R-:W-:-:S03]  /*03d0*/  VIADD R20, R12, 0x1 ;  /* 0x000000010c147836 */ /* 0x000fc60000000000 */
[----:B--2-4-:R-:W1:Y:S04]  /*03e0*/  LDC.U8 R5, c[0x0][0x3ab] ;  /* 0x0000eac0ff057b82 */ /* 0x014e680000000000 */
.L_x_36:
[----:B--2---:R-:W2:Y:S01]  /*03f0*/  LDCU UR6, c[0x0][0x388] ;  /* 0x00007100ff0677ac */ /* 0x004ea20008000800 */
[----:B------:R-:W-:Y:S01]  /*0400*/  ISETP.NE.AND P0, PT, R21, 0x3, PT ;  /* 0x000000031500780c */ /* 0x000fe20003f05270 */
[----:B------:R-:W-:Y:S01]  /*0410*/  IMAD.IADD R23, R6, 0x1, R19 ;  /* 0x0000000106177824 */ /* 0x000fe200078e0213 */
[----:B------:R-:W-:Y:S01]  /*0420*/  IABS R22, R7 ;  /* 0x0000000700167213 */ /* 0x000fe20000000000 */
[----:B------:R-:W-:-:S03]  /*0430*/  IMAD.MOV.U32 R25, RZ, RZ, R8 ;  /* 0x000000ffff197224 */ /* 0x000fc600078e0008 */
[C---:B------:R-:W-:Y:S01]  /*0440*/  ISETP.NE.AND P3, PT, R19.reuse, R22, PT ;  /* 0x000000161300720c */ /* 0x040fe20003f65270 */
[----:B------:R-:W-:Y:S02]  /*0450*/  VIADD R19, R19, 0x1 ;  /* 0x0000000113137836 */ /* 0x000fe40000000000 */
[----:B--2---:R-:W-:-:S04]  /*0460*/  IMAD R17, R23, UR6, RZ ;  /* 0x0000000617117c24 */ /* 0x004fc8000f8e02ff */
[----:B0-----:R-:W-:Y:S06]  /*0470*/  @!P0 BRA `(.L_x_22) ;  /* 0x0000000000d48947 */ /* 0x001fec0003800000 */
[----:B------:R-:W2:Y:S01]  /*0480*/  LDCU UR6, c[0x0][0x390] ;  /* 0x00007200ff0677ac */ /* 0x000ea20008000800 */
[----:B------:R-:W-:Y:S01]  /*0490*/  LOP3.LUT R14, R10, R23, RZ, 0xfc, !PT ;  /* 0x000000170a0e7212 */ /* 0x000fe200078efcff */
[----:B------:R-:W-:Y:S01]  /*04a0*/  BSSY.RECONVERGENT B0, `(.L_x_23) ;  /* 0x000000f000007945 */ /* 0x000fe20003800200 */
[----:B------:R-:W-:Y:S01]  /*04b0*/  ISETP.NE.AND P2, PT, R21, RZ, PT ;  /* 0x000000ff1500720c */ /* 0x000fe20003f45270 */
[----:B------:R-:W4:Y:S01]  /*04c0*/  LDCU UR7, c[0x0][0x38c] ;  /* 0x00007180ff0777ac */ /* 0x000f220008000800 */
[----:B--2---:R-:W-:-:S04]  /*04d0*/  ISETP.GE.AND P0, PT, R23, UR6, PT ;  /* 0x0000000617007c0c */ /* 0x004fc8000bf06270 */
[----:B----4-:R-:W-:-:S04]  /*04e0*/  ISETP.GE.OR P1, PT, R10, UR7, P0 ;  /* 0x000000070a007c0c */ /* 0x010fc80008726670 */
[----:B------:R-:W-:-:S13]  /*04f0*/  ISETP.LT.OR P1, PT, R14, RZ, P1 ;  /* 0x000000ff0e00720c */ /* 0x000fda0000f21670 */
[----:B------:R-:W-:Y:S05]  /*0500*/  @P1 BRA `(.L_x_24) ;  /* 0x0000000000201947 */ /* 0x000fea0003800000 */
[----:B------:R-:W2:Y:S01]  /*0510*/  LDCU.64 UR8, c[0x0][0x380] ;  /* 0x00007000ff0877ac */ /* 0x000ea20008000a00 */
[----:B------:R-:W-:-:S05]  /*0520*/  IMAD R15, R10, 0x4, R17 ;  /* 0x000000040a0f7824 */ /* 0x000fca00078e0211 */
[----:B--2---:R-:W-:-:S04]  /*0530*/  IADD3 R14, P1, PT, R15, UR8, RZ ;  /* 0x000000080f0e7c10 */ /* 0x004fc8000ff3e0ff */
[----:B------:R-:W-:-:S05]  /*0540*/  LEA.HI.X.SX32 R15, R15, UR9, 0x1, P1 ;  /* 0x000000090f0f7c11 */ /* 0x000fca00088f0eff */
[----:B-1----:R2:W-:Y:S04]  /*0550*/  STG.E.U8 desc[UR4][R14.64], R5 ;  /* 0x000000050e007986 */ /* 0x0025e8000c101104 */
[----:B0-----:R2:W-:Y:S04]  /*0560*/  STG.E.U8 desc[UR4][R14.64+0x1], R4 ;  /* 0x000001040e007986 */ /* 0x0015e8000c101104 */
[----:B-----5:R2:W-:Y:S04]  /*0570*/  STG.E.U8 desc[UR4][R14.64+0x2], R3 ;  /* 0x000002030e007986 */ /* 0x0205e8000c101104 */
[----:B---3--:R2:W-:Y:S02]  /*0580*/  STG.E.U8 desc[UR4][R14.64+0x3], R2 ;  /* 0x000003020e007986 */ /* 0x0085e4000c101104 */
.L_x_24:
[----:B------:R-:W-:Y:S05]  /*0590*/  BSYNC.RECONVERGENT B0 ;  /* 0x0000000000007941 */ /* 0x000fea0003800200 */
.L_x_23:
[----:B------:R-:W-:Y:S01]  /*05a0*/  IMAD.MOV.U32 R25, RZ, RZ, R9 ;  /* 0x000000ffff197224 */ /* 0x000fe200078e0009 */
[----:B------:R-:W-:Y:S06]  /*05b0*/  @!P2 BRA `(.L_x_22) ;  /* 0x000000000084a947 */ /* 0x000fec0003800000 */
[C---:B------:R-:W-:Y:S01]  /*05c0*/  ISETP.GE.OR P1, PT, R12.reuse, UR7, P0 ;  /* 0x000000070c007c0c */ /* 0x040fe20008726670 */
[----:B------:R-:W-:Y:S01]  /*05d0*/  BSSY.RECONVERGENT B0, `(.L_x_25) ;  /* 0x000000d000007945 */ /* 0x000fe20003800200 */
[----:B--2---:R-:W-:Y:S02]  /*05e0*/  LOP3.LUT R14, R12, R23, RZ, 0xfc, !PT ;  /* 0x000000170c0e7212 */ /* 0x004fe400078efcff */
[----:B------:R-:W-:Y:S02]  /*05f0*/  ISETP.NE.AND P2, PT, R21, 0x1, PT ;  /* 0x000000011500780c */ /* 0x000fe40003f45270 */
        /* <DEDUP_REMOVED lines=10> */
.L_x_26:
[----:B------:R-:W-:Y:S05]  /*06a0*/  BSYNC.RECONVERGENT B0 ;  /* 0x0000000000007941 */ /* 0x000fea0003800200 */
.L_x_25:
[----:B------:R-:W-:Y:S01]  /*06b0*/  IMAD.MOV.U32 R25, RZ, RZ, R11 ;  /* 0x000000ffff197224 */ /* 0x000fe200078e000b */
[----:B------:R-:W-:Y:S06]  /*06c0*/  @!P2 BRA `(.L_x_22) ;  /* 0x000000000040a947 */ /* 0x000fec0003800000 */
[C---:B------:R-:W-:Y:S01]  /*06d0*/  ISETP.GE.OR P0, PT, R20.reuse, UR7, P0 ;  /* 0x0000000714007c0c */ /* 0x040fe20008706670 */
[----:B------:R-:W-:Y:S01]  /*06e0*/  BSSY.RECONVERGENT B0, `(.L_x_22) ;  /* 0x000000e000007945 */ /* 0x000fe20003800200 */
[----:B--2---:R-:W-:Y:S01]  /*06f0*/  LOP3.LUT R14, R20, R23, RZ, 0xfc, !PT ;  /* 0x00000017140e7212 */ /* 0x004fe200078efcff */
[----:B------:R-:W-:-:S03]  /*0700*/  IMAD.MOV.U32 R25, RZ, RZ, R18 ;  /* 0x000000ffff197224 */ /* 0x000fc600078e0012 */
[----:B------:R-:W-:-:S13]  /*0710*/  ISETP.LT.OR P0, PT, R14, RZ, P0 ;  /* 0x000000ff0e00720c */ /* 0x000fda0000701670 */
[----:B------:R-:W-:Y:S05]  /*0720*/  @P0 BRA `(.L_x_27) ;  /* 0x0000000000240947 */ /* 0x000fea0003800000 */
[----:B------:R-:W2:Y:S01]  /*0730*/  LDCU.64 UR6, c[0x0][0x380] ;  /* 0x00007000ff0677ac */ /* 0x000ea20008000a00 */
[----:B------:R-:W-:Y:S02]  /*0740*/  IMAD R15, R20, 0x4, R17 ;  /* 0x00000004140f7824 */ /* 0x000fe400078e0211 */
[----:B------:R-:W-:-:S03]  /*0750*/  IMAD.MOV.U32 R25, RZ, RZ, R18 ;  /* 0x000000ffff197224 */ /* 0x000fc600078e0012 */
[----:B--2---:R-:W-:-:S04]  /*0760*/  IADD3 R14, P0, PT, R15, UR6, RZ ;  /* 0x000000060f0e7c10 */ /* 0x004fc8000ff1e0ff */
[----:B------:R-:W-:-:S05]  /*0770*/  LEA.HI.X.SX32 R15, R15, UR7, 0x1, P0 ;  /* 0x000000070f0f7c11 */ /* 0x000fca00080f0eff */
[----:B-1----:R2:W-:Y:S04]  /*0780*/  STG.E.U8 desc[UR4][R14.64], R5 ;  /* 0x000000050e007986 */ /* 0x0025e8000c101104 */
[----:B0-----:R2:W-:Y:S04]  /*0790*/  STG.E.U8 desc[UR4][R14.64+0x1], R4 ;  /* 0x000001040e007986 */ /* 0x0015e8000c101104 */
[----:B-----5:R2:W-:Y:S04]  /*07a0*/  STG.E.U8 desc[UR4][R14.64+0x2], R3 ;  /* 0x000002030e007986 */ /* 0x0205e8000c101104 */
[----:B---3--:R2:W-:Y:S02]  /*07b0*/  STG.E.U8 desc[UR4][R14.64+0x3], R2 ;  /* 0x000003020e007986 */ /* 0x0085e4000c101104 */
.L_x_27:
[----:B------:R-:W-:Y:S05]  /*07c0*/  BSYNC.RECONVERGENT B0 ;  /* 0x0000000000007941 */ /* 0x000fea0003800200 */
.L_x_22:
[----:B------:R-:W-:-:S13]  /*07d0*/  ISETP.GE.U32.AND P0, PT, R13, 0x3, PT ;  /* 0x000000030d00780c */ /* 0x000fda0003f06070 */
[----:B------:R-:W-:Y:S05]  /*07e0*/  @!P0 BRA `(.L_x_28) ;  /* 0x0000000400108947 */ /* 0x000fea0003800000 */
[----:B------:R-:W4:Y:S01]  /*07f0*/  LDCU UR6, c[0x0][0x390] ;  /* 0x00007200ff0677ac */ /* 0x000f220008000800 */
[----:B------:R-:W-:Y:S01]  /*0800*/  IMAD.IADD R24, R0, 0x1, R25 ;  /* 0x0000000100187824 */ /* 0x000fe200078e0219 */
[----:B------:R-:W-:Y:S01]  /*0810*/  BSSY.RECONVERGENT B0, `(.L_x_28) ;  /* 0x0000041000007945 */ /* 0x000fe20003800200 */
[----:B------:R-:W-:Y:S01]  /*0820*/  IMAD.IADD R22, R25, 0x1, -R22 ;  /* 0x0000000119167824 */ /* 0x000fe200078e0a16 */
[----:B------:R-:W0:Y:S01]  /*0830*/  LDCU.64 UR8, c[0x0][0x380] ;  /* 0x00007000ff0877ac */ /* 0x000e220008000a00 */
[C---:B------:R-:W-:Y:S02]  /*0840*/  IMAD R17, R24.reuse, 0x4, R17 ;  /* 0x0000000418117824 */ /* 0x040fe400078e0211 */
[----:B------:R-:W-:Y:S02]  /*0850*/  VIADD R24, R24, 0x1 ;  /* 0x0000000118187836 */ /* 0x000fe40000000000 */
[----:B------:R-:W-:Y:S01]  /*0860*/  VIADD R25, R17, 0x8 ;  /* 0x0000000811197836 */ /* 0x000fe20000000000 */
[----:B----4-:R-:W-:-:S13]  /*0870*/  ISETP.GE.AND P4, PT, R23, UR6, PT ;  /* 0x0000000617007c0c */ /* 0x010fda000bf86270 */
.L_x_35:
[----:B------:R-:W4:Y:S01]  /*0880*/  LDC R27, c[0x0][0x38c] ;  /* 0x0000e300ff1b7b82 */ /* 0x000f220000000800 */
[C---:B0-2---:R-:W-:Y:S01]  /*0890*/  VIADD R14, R24.reuse, 0x1 ;  /* 0x00000001180e7836 */ /* 0x045fe20000000000 */
[----:B------:R-:W-:Y:S01]  /*08a0*/  BSSY.RECONVERGENT B1, `(.L_x_29) ;  /* 0x0000016000017945 */ /* 0x000fe20003800200 */
[----:B------:R-:W-:-:S03]  /*08b0*/  VIADD R16, R24, 0xffffffff ;  /* 0xffffffff18107836 */ /* 0x000fc60000000000 */
[C---:B----4-:R-:W-:Y:S02]  /*08c0*/  ISETP.GE.OR P0, PT, R14.reuse, R27, P4 ;  /* 0x0000001b0e00720c */ /* 0x050fe40002706670 */
        /* <DEDUP_REMOVED lines=8> */
[----:B------:R-:W2:Y:S02]  /*0950*/  @!P0 LDC.64 R14, c[0x0][0x380] ;  /* 0x0000e000ff0e8b82 */ /* 0x000ea40000000a00 */
[----:B--2---:R-:W-:-:S04]  /*0960*/  @!P0 IADD3 R14, P5, PT, R25, R14, RZ ;  /* 0x0000000e190e8210 */ /* 0x004fc80007fbe0ff */
[----:B------:R-:W-:Y:S01]  /*0970*/  @!P0 LEA.HI.X.SX32 R15, R25, R15, 0x1, P5 ;  /* 0x0000000f190f8211 */ /* 0x000fe200028f0eff */
[----:B------:R-:W-:Y:S08]  /*0980*/  @P2 BRA `(.L_x_30) ;  /* 0x00000000001c2947 */ /* 0x000ff00003800000 */
[----:B------:R-:W-:-:S05]  /*0990*/  VIADD R17, R25, 0xfffffff8 ;  /* 0xfffffff819117836 */ /* 0x000fca0000000000 */
[----:B0-----:R-:W-:-:S04]  /*09a0*/  IADD3 R16, P2, PT, R17, UR8, RZ ;  /* 0x0000000811107c10 */ /* 0x001fc8000ff5e0ff */
[----:B------:R-:W-:-:S05]  /*09b0*/  LEA.HI.X.SX32 R17, R17, UR9, 0x1, P2 ;  /* 0x0000000911117c11 */ /* 0x000fca00090f0eff */
[----:B-1----:R2:W-:Y:S04]  /*09c0*/  STG.E.U8 desc[UR4][R16.64], R5 ;  /* 0x0000000510007986 */ /* 0x0025e8000c101104 */
[----:B------:R2:W-:Y:S04]  /*09d0*/  STG.E.U8 desc[UR4][R16.64+0x1], R4 ;  /* 0x0000010410007986 */ /* 0x0005e8000c101104 */
[----:B-----5:R2:W-:Y:S04]  /*09e0*/  STG.E.U8 desc[UR4][R16.64+0x2], R3 ;  /* 0x0000020310007986 */ /* 0x0205e8000c101104 */
[----:B---3--:R2:W-:Y:S02]  /*09f0*/  STG.E.U8 desc[UR4][R16.64+0x3], R2 ;  /* 0x0000030210007986 */ /* 0x0085e4000c101104 */
.L_x_30:
[----:B0-----:R-:W-:Y:S05]  /*0a00*/  BSYNC.RECONVERGENT B1 ;  /* 0x0000000000017941 */ /* 0x001fea0003800200 */
.L_x_29:
[----:B------:R-:W-:Y:S04]  /*0a10*/  BSSY.RECONVERGENT B1, `(.L_x_31) ;  /* 0x0000009000017945 */ /* 0x000fe80003800200 */
[----:B------:R-:W-:Y:S05]  /*0a20*/  @P1 BRA `(.L_x_32) ;  /* 0x00000000001c1947 */ /* 0x000fea0003800000 */
[----:B--2---:R-:W-:-:S05]  /*0a30*/  VIADD R17, R25, 0xfffffffc ;  /* 0xfffffffc19117836 */ /* 0x004fca0000000000 */
[----:B------:R-:W-:-:S04]  /*0a40*/  IADD3 R16, P1, PT, R17, UR8, RZ ;  /* 0x0000000811107c10 */ /* 0x000fc8000ff3e0ff */
[----:B------:R-:W-:-:S05]  /*0a50*/  LEA.HI.X.SX32 R17, R17, UR9, 0x1, P1 ;  /* 0x0000000911117c11 */ /* 0x000fca00088f0eff */
[----:B-1----:R0:W-:Y:S04]  /*0a60*/  STG.E.U8 desc[UR4][R16.64], R5 ;  /* 0x0000000510007986 */ /* 0x0021e8000c101104 */
[----:B------:R0:W-:Y:S04]  /*0a70*/  STG.E.U8 desc[UR4][R16.64+0x1], R4 ;  /* 0x0000010410007986 */ /* 0x0001e8000c101104 */
[----:B-----5:R0:W-:Y:S04]  /*0a80*/  STG.E.U8 desc[UR4][R16.64+0x2], R3 ;  /* 0x0000020310007986 */ /* 0x0201e8000c101104 */
[----:B---3--:R0:W-:Y:S02]  /*0a90*/  STG.E.U8 desc[UR4][R16.64+0x3], R2 ;  /* 0x0000030210007986 */ /* 0x0081e4000c101104 */
.L_x_32:
[----:B------:R-:W-:Y:S05]  /*0aa0*/  BSYNC.RECONVERGENT B1 ;  /* 0x0000000000017941 */ /* 0x000fea0003800200 */
.L_x_31:
[----:B0-2---:R-:W-:Y:S01]  /*0ab0*/  VIADD R16, R24, 0x2 ;  /* 0x0000000218107836 */ /* 0x005fe20000000000 */
[----:B-1----:R0:W-:Y:S01]  /*0ac0*/  @!P0 STG.E.U8 desc[UR4][R14.64], R5 ;  /* 0x000000050e008986 */ /* 0x0021e2000c101104 */
[----:B------:R-:W-:Y:S01]  /*0ad0*/  VIADD R22, R22, 0x4 ;  /* 0x0000000416167836 */ /* 0x000fe20000000000 */
[----:B------:R-:W-:Y:S02]  /*0ae0*/  BSSY.RECONVERGENT B1, `(.L_x_33) ;  /* 0x0000010000017945 */ /* 0x000fe40003800200 */
[----:B------:R0:W-:Y:S02]  /*0af0*/  @!P0 STG.E.U8 desc[UR4][R14.64+0x1], R4 ;  /* 0x000001040e008986 */ /* 0x0001e4000c101104 */
[----:B------:R-:W-:Y:S02]  /*0b00*/  ISETP.NE.AND P1, PT, R22, 0x1, PT ;  /* 0x000000011600780c */ /* 0x000fe40003f25270 */
[----:B-----5:R0:W-:Y:S04]  /*0b10*/  @!P0 STG.E.U8 desc[UR4][R14.64+0x2], R3 ;  /* 0x000002030e008986 */ /* 0x0201e8000c101104 */
[----:B---3--:R0:W-:Y:S01]  /*0b20*/  @!P0 STG.E.U8 desc[UR4][R14.64+0x3], R2 ;  /* 0x000003020e008986 */ /* 0x0081e2000c101104 */
        /* <DEDUP_REMOVED lines=11> */
.L_x_34:
[----:B------:R-:W-:Y:S05]  /*0be0*/  BSYNC.RECONVERGENT B1 ;  /* 0x0000000000017941 */ /* 0x000fea0003800200 */
.L_x_33:
[----:B------:R-:W-:Y:S02]  /*0bf0*/  VIADD R24, R24, 0x4 ;  /* 0x0000000418187836 */ /* 0x000fe40000000000 */
[----:B------:R-:W-:Y:S01]  /*0c00*/  VIADD R25, R25, 0x10 ;  /* 0x0000001019197836 */ /* 0x000fe20000000000 */
[----:B------:R-:W-:Y:S06]  /*0c10*/  @P1 BRA `(.L_x_35) ;  /* 0xfffffffc00181947 */ /* 0x000fec000383ffff */
[----:B------:R-:W-:Y:S05]  /*0c20*/  BSYNC.RECONVERGENT B0 ;  /* 0x0000000000007941 */ /* 0x000fea0003800200 */
.L_x_28:
[----:B------:R-:W-:Y:S05]  /*0c30*/  @P3 BRA `(.L_x_36) ;  /* 0xfffffff400ec3947 */ /* 0x000fea000383ffff */
[----:B------:R-:W-:Y:S05]  /*0c40*/  EXIT ;  /* 0x000000000000794d */ /* 0x000fea0003800000 */
        .weak           $__internal_0_$__cuda_sm3x_div_rn_noftz_f32_slowpath
        .type           $__internal_0_$__cuda_sm3x_div_rn_noftz_f32_slowpath,@function
        .size           $__internal_0_$__cuda_sm3x_div_rn_noftz_f32_slowpath,(.L_x_49 - $__internal_0_$__cuda_sm3x_div_rn_noftz_f32_slowpath)
$__internal_0_$__cuda_sm3x_div_rn_noftz_f32_slowpath:
[----:B------:R-:W-:Y:S01]  /*0c50*/  SHF.R.U32.HI R7, RZ, 0x17, R5 ;  /* 0x00000017ff077819 */ /* 0x000fe20000011605 */
[----:B------:R-:W-:Y:S01]  /*0c60*/  BSSY.RECONVERGENT B1, `(.L_x_37) ;  /* 0x0000064000017945 */ /* 0x000fe20003800200 */
[--C-:B------:R-:W-:Y:S01]  /*0c70*/  SHF.R.U32.HI R3, RZ, 0x17, R0.reuse ;  /* 0x00000017ff037819 */ /* 0x100fe20000011600 */
[----:B------:R-:W-:Y:S01]  /*0c80*/  IMAD.MOV.U32 R9, RZ, RZ, R0 ;  /* 0x000000ffff097224 */ /* 0x000fe200078e0000 */
[----:B------:R-:W-:Y:S02]  /*0c90*/  LOP3.LUT R8, R7, 0xff, RZ, 0xc0, !PT ;  /* 0x000000ff07087812 */ /* 0x000fe400078ec0ff */
[----:B------:R-:W-:-:S03]  /*0ca0*/  LOP3.LUT R7, R3, 0xff, RZ, 0xc0, !PT ;  /* 0x000000ff03077812 */ /* 0x000fc600078ec0ff */
[----:B------:R-:W-:Y:S02]  /*0cb0*/  VIADD R12, R8, 0xffffffff ;  /* 0xffffffff080c7836 */ /* 0x000fe40000000000 */
[----:B------:R-:W-:-:S03]  /*0cc0*/  VIADD R11, R7, 0xffffffff ;  /* 0xffffffff070b7836 */ /* 0x000fc60000000000 */
[----:B------:R-:W-:-:S04]  /*0cd0*/  ISETP.GT.U32.AND P0, PT, R12, 0xfd, PT ;  /* 0x000000fd0c00780c */ /* 0x000fc80003f04070 */
[----:B------:R-:W-:-:S13]  /*0ce0*/  ISETP.GT.U32.OR P0, PT, R11, 0xfd, P0 ;  /* 0x000000fd0b00780c */ /* 0x000fda0000704470 */
[----:B------:R-:W-:Y:S01]  /*0cf0*/  @!P0 IMAD.MOV.U32 R10, RZ, RZ, RZ ;  /* 0x000000ffff0a8224 */ /* 0x000fe200078e00ff */
[----:B------:R-:W-:Y:S06]  /*0d00*/  @!P0 BRA `(.L_x_38) ;  /* 0x0000000000608947 */ /* 0x000fec0003800000 */
[----:B------:R-:W-:Y:S01]  /*0d10*/  FSETP.GTU.FTZ.AND P0, PT, |R0|, +INF , PT ;  /* 0x7f8000000000780b */ /* 0x000fe20003f1c200 */
[----:B------:R-:W-:Y:S01]  /*0d20*/  IMAD.MOV.U32 R3, RZ, RZ, R5 ;  /* 0x000000ffff037224 */ /* 0x000fe200078e0005 */
[----:B------:R-:W-:-:S04]  /*0d30*/  FSETP.GTU.FTZ.AND P1, PT, |R5|, +INF , PT ;  /* 0x7f8000000500780b */ /* 0x000fc80003f3c200 */
[----:B------:R-:W-:-:S13]  /*0d40*/  PLOP3.LUT P0, PT, P0, P1, PT, 0xf8, 0x8f ;  /* 0x00000000008f781c */ /* 0x000fda0000703f70 */
[----:B------:R-:W-:Y:S05]  /*0d50*/  @P0 BRA `(.L_x_39) ;  /* 0x00000004004c0947 */ /* 0x000fea0003800000 */
[----:B------:R-:W-:-:S13]  /*0d60*/  LOP3.LUT P0, RZ, R5, 0x7fffffff, R9, 0xc8, !PT ;  /* 0x7fffffff05ff7812 */ /* 0x000fda000780c809 */
[----:B------:R-:W-:Y:S05]  /*0d70*/  @!P0 BRA `(.L_x_40) ;  /* 0x00000004003c8947 */ /* 0x000fea0003800000 */
[C---:B------:R-:W-:Y:S02]  /*0d80*/  FSETP.NEU.FTZ.AND P2, PT, |R0|.reuse, +INF , PT ;  /* 0x7f8000000000780b */ /* 0x040fe40003f5d200 */
[----:B------:R-:W-:Y:S02]  /*0d90*/  FSETP.NEU.FTZ.AND P0, PT, |R3|, +INF , PT ;  /* 0x7f8000000300780b */ /* 0x000fe40003f1d200 */
[----:B------:R-:W-:-:S11]  /*0da0*/  FSETP.NEU.FTZ.AND P1, PT, |R0|, +INF , PT ;  /* 0x7f8000000000780b */ /* 0x000fd60003f3d200 */
[----:B------:R-:W-:Y:S05]  /*0db0*/  @!P0 BRA !P2, `(.L_x_40) ;  /* 0x00000004002c8947 */ /* 0x000fea0005000000 */
[----:B------:R-:W-:-:S04]  /*0dc0*/  LOP3.LUT P2, RZ, R9, 0x7fffffff, RZ, 0xc0, !PT ;  /* 0x7fffffff09ff7812 */ /* 0x000fc8000784c0ff */
[----:B------:R-:W-:-:S13]  /*0dd0*/  PLOP3.LUT P0, PT, P0, P2, PT, 0x2f, 0xf2 ;  /* 0x0000000000f2781c */ /* 0x000fda0000704577 */
[----:B------:R-:W-:Y:S05]  /*0de0*/  @P0 BRA `(.L_x_41) ;  /* 0x0000000400180947 */ /* 0x000fea0003800000 */
[----:B------:R-:W-:-:S04]  /*0df0*/  LOP3.LUT P0, RZ, R5, 0x7fffffff, RZ, 0xc0, !PT ;  /* 0x7fffffff05ff7812 */ /* 0x000fc8000780c0ff */
[----:B------:R-:W-:-:S13]  /*0e00*/  PLOP3.LUT P0, PT, P1, P0, PT, 0x2f, 0xf2 ;  /* 0x0000000000f2781c */ /* 0x000fda0000f00577 */
[----:B------:R-:W-:Y:S05]  /*0e10*/  @P0 BRA `(.L_x_42) ;  /* 0x0000000400000947 */ /* 0x000fea0003800000 */
[----:B------:R-:W-:Y:S02]  /*0e20*/  ISETP.GE.AND P0, PT, R11, RZ, PT ;  /* 0x000000ff0b00720c */ /* 0x000fe40003f06270 */
[----:B------:R-:W-:-:S11]  /*0e30*/  ISETP.GE.AND P1, PT, R12, RZ, PT ;  /* 0x000000ff0c00720c */ /* 0x000fd60003f26270 */
[----:B------:R-:W-:Y:S02]  /*0e40*/  @P0 IMAD.MOV.U32 R10, RZ, RZ, RZ ;  /* 0x000000ffff0a0224 */ /* 0x000fe400078e00ff */
[----:B------:R-:W-:Y:S01]  /*0e50*/  @!P0 FFMA R9, R0, 1.84467440737095516160e+19, RZ ;  /* 0x5f80000000098823 */ /* 0x000fe200000000ff */
[----:B------:R-:W-:Y:S02]  /*0e60*/  @!P0 IMAD.MOV.U32 R10, RZ, RZ, -0x40 ;  /* 0xffffffc0ff0a8424 */ /* 0x000fe400078e00ff */
[----:B------:R-:W-:Y:S02]  /*0e70*/  @!P1 FFMA R5, R3, 1.84467440737095516160e+19, RZ ;  /* 0x5f80000003059823 */ /* 0x000fe400000000ff */
[----:B------:R-:W-:-:S07]  /*0e80*/  @!P1 VIADD R10, R10, 0x40 ;  /* 0x000000400a0a9836 */ /* 0x000fce0000000000 */
.L_x_38:
[----:B------:R-:W-:Y:S01]  /*0e90*/  LEA R0, R8, 0xc0800000, 0x17 ;  /* 0xc080000008007811 */ /* 0x000fe200078eb8ff */
[----:B------:R-:W-:Y:S01]  /*0ea0*/  VIADD R7, R7, 0xffffff81 ;  /* 0xffffff8107077836 */ /* 0x000fe20000000000 */
[----:B------:R-:W-:Y:S03]  /*0eb0*/  BSSY.RECONVERGENT B2, `(.L_x_43) ;  /* 0x0000035000027945 */ /* 0x000fe60003800200 */
[----:B------:R-:W-:Y:S02]  /*0ec0*/  IMAD.IADD R5, R5, 0x1, -R0 ;  /* 0x0000000105057824 */ /* 0x000fe400078e0a00 */
[C---:B------:R-:W-:Y:S01]  /*0ed0*/  IMAD R0, R7.reuse, -0x800000, R9 ;  /* 0xff80000007007824 */ /* 0x040fe200078e0209 */
[----:B------:R-:W-:Y:S01]  /*0ee0*/  IADD3 R7, PT, PT, R7, 0x7f, -R8 ;  /* 0x0000007f07077810 */ /* 0x000fe20007ffe808 */
[----:B------:R-:W0:Y:S01]  /*0ef0*/  MUFU.RCP R3, R5 ;  /* 0x0000000500037308 */ /* 0x000e220000001000 */
[----:B------:R-:W-:-:S03]  /*0f00*/  FADD.FTZ R11, -R5, -RZ ;  /* 0x800000ff050b7221 */ /* 0x000fc60000010100 */
[----:B------:R-:W-:Y:S02]  /*0f10*/  IMAD.IADD R7, R7, 0x1, R10 ;  /* 0x0000000107077824 */ /* 0x000fe400078e020a */
[----:B0-----:R-:W-:-:S04]  /*0f20*/  FFMA R12, R3, R11, 1 ;  /* 0x3f800000030c7423 */ /* 0x001fc8000000000b */
[----:B------:R-:W-:-:S04]  /*0f30*/  FFMA R14, R3, R12, R3 ;  /* 0x0000000c030e7223 */ /* 0x000fc80000000003 */
[----:B------:R-:W-:-:S04]  /*0f40*/  FFMA R3, R0, R14, RZ ;  /* 0x0000000e00037223 */ /* 0x000fc800000000ff */
[----:B------:R-:W-:-:S04]  /*0f50*/  FFMA R12, R11, R3, R0 ;  /* 0x000000030b0c7223 */ /* 0x000fc80000000000 */
[----:B------:R-:W-:-:S04]  /*0f60*/  FFMA R9, R14, R12, R3 ;  /* 0x0000000c0e097223 */ /* 0x000fc80000000003 */
[----:B------:R-:W-:-:S04]  /*0f70*/  FFMA R12, R11, R9, R0 ;  /* 0x000000090b0c7223 */ /* 0x000fc80000000000 */
[----:B------:R-:W-:-:S05]  /*0f80*/  FFMA R0, R14, R12, R9 ;  /* 0x0000000c0e007223 */ /* 0x000fca0000000009 */
[----:B------:R-:W-:-:S04]  /*0f90*/  SHF.R.U32.HI R3, RZ, 0x17, R0 ;  /* 0x00000017ff037819 */ /* 0x000fc80000011600 */
[----:B------:R-:W-:-:S05]  /*0fa0*/  LOP3.LUT R3, R3, 0xff, RZ, 0xc0, !PT ;  /* 0x000000ff03037812 */ /* 0x000fca00078ec0ff */
[----:B------:R-:W-:-:S04]  /*0fb0*/  IMAD.IADD R11, R3, 0x1, R7 ;  /* 0x00000001030b7824 */ /* 0x000fc800078e0207 */
[----:B------:R-:W-:-:S05]  /*0fc0*/  VIADD R3, R11, 0xffffffff ;  /* 0xffffffff0b037836 */ /* 0x000fca0000000000 */
[----:B------:R-:W-:-:S13]  /*0fd0*/  ISETP.GE.U32.AND P0, PT, R3, 0xfe, PT ;  /* 0x000000fe0300780c */ /* 0x000fda0003f06070 */
[----:B------:R-:W-:Y:S05]  /*0fe0*/  @!P0 BRA `(.L_x_44) ;  /* 0x0000000000808947 */ /* 0x000fea0003800000 */
[----:B------:R-:W-:-:S13]  /*0ff0*/  ISETP.GT.AND P0, PT, R11, 0xfe, PT ;  /* 0x000000fe0b00780c */ /* 0x000fda0003f04270 */
[----:B------:R-:W-:Y:S05]  /*1000*/  @P0 BRA `(.L_x_45) ;  /* 0x00000000006c0947 */ /* 0x000fea0003800000 */
[----:B------:R-:W-:-:S13]  /*1010*/  ISETP.GE.AND P0, PT, R11, 0x1, PT ;  /* 0x000000010b00780c */ /* 0x000fda0003f06270 */
[----:B------:R-:W-:Y:S05]  /*1020*/  @P0 BRA `(.L_x_46) ;  /* 0x0000000000740947 */ /* 0x000fea0003800000 */
[----:B------:R-:W-:Y:S02]  /*1030*/  ISETP.GE.AND P0, PT, R11, -0x18, PT ;  /* 0xffffffe80b00780c */ /* 0x000fe40003f06270 */
[----:B------:R-:W-:-:S11]  /*1040*/  LOP3.LUT R0, R0, 0x80000000, RZ, 0xc0, !PT ;  /* 0x8000000000007812 */ /* 0x000fd600078ec0ff */
[----:B------:R-:W-:Y:S05]  /*1050*/  @!P0 BRA `(.L_x_46) ;  /* 0x0000000000688947 */ /* 0x000fea0003800000 */
[CCC-:B------:R-:W-:Y:S01]  /*1060*/  FFMA.RZ R3, R14.reuse, R12.reuse, R9.reuse ;  /* 0x0000000c0e037223 */ /* 0x1c0fe2000000c009 */
[C---:B------:R-:W-:Y:S02]  /*1070*/  VIADD R10, R11.reuse, 0x20 ;  /* 0x000000200b0a7836 */ /* 0x040fe40000000000 */
[CC--:B------:R-:W-:Y:S01]  /*1080*/  FFMA.RM R8, R14.reuse, R12.reuse, R9 ;  /* 0x0000000c0e087223 */ /* 0x0c0fe20000004009 */
[----:B------:R-:W-:Y:S01]  /*1090*/  IMAD.MOV R7, RZ, RZ, -R11 ;  /* 0x000000ffff077224 */ /* 0x000fe200078e0a0b */
[----:B------:R-:W-:Y:S02]  /*10a0*/  ISETP.NE.AND P2, PT, R11, RZ, PT ;  /* 0x000000ff0b00720c */ /* 0x000fe40003f45270 */
[----:B------:R-:W-:Y:S01]  /*10b0*/  LOP3.LUT R5, R3, 0x7fffff, RZ, 0xc0, !PT ;  /* 0x007fffff03057812 */ /* 0x000fe200078ec0ff */
[----:B------:R-:W-:Y:S01]  /*10c0*/  FFMA.RP R3, R14, R12, R9 ;  /* 0x0000000c0e037223 */ /* 0x000fe20000008009 */
[----:B------:R-:W-:Y:S02]  /*10d0*/  ISETP.NE.AND P1, PT, R11, RZ, PT ;  /* 0x000000ff0b00720c */ /* 0x000fe40003f25270 */
[----:B------:R-:W-:-:S02]  /*10e0*/  LOP3.LUT R5, R5, 0x800000, RZ, 0xfc, !PT ;  /* 0x0080000005057812 */ /* 0x000fc400078efcff */
[----:B------:R-:W-:Y:S02]  /*10f0*/  FSETP.NEU.FTZ.AND P0, PT, R3, R8, PT ;  /* 0x000000080300720b */ /* 0x000fe40003f1d000 */
[----:B------:R-:W-:Y:S02]  /*1100*/  SHF.L.U32 R10, R5, R10, RZ ;  /* 0x0000000a050a7219 */ /* 0x000fe400000006ff */
[----:B------:R-:W-:Y:S02]  /*1110*/  SEL R8, R7, RZ, P2 ;  /* 0x000000ff07087207 */ /* 0x000fe40001000000 */
[----:B------:R-:W-:Y:S02]  /*1120*/  ISETP.NE.AND P1, PT, R10, RZ, P1 ;  /* 0x000000ff0a00720c */ /* 0x000fe40000f25270 */
[----:B------:R-:W-:Y:S02]  /*1130*/  SHF.R.U32.HI R8, RZ, R8, R5 ;  /* 0x00000008ff087219 */ /* 0x000fe40000011605 */
[----:B------:R-:W-:-:S02]  /*1140*/  PLOP3.LUT P0, PT, P0, P1, PT, 0xf8, 0x8f ;  /* 0x00000000008f781c */ /* 0x000fc40000703f70 */
[----:B------:R-:W-:Y:S02]  /*1150*/  SHF.R.U32.HI R10, RZ, 0x1, R8 ;  /* 0x00000001ff0a7819 */ /* 0x000fe40000011608 */
[----:B------:R-:W-:-:S04]  /*1160*/  SEL R3, RZ, 0x1, !P0 ;  /* 0x00000001ff037807 */ /* 0x000fc80004000000 */
[----:B------:R-:W-:-:S04]  /*1170*/  LOP3.LUT R3, R3, 0x1, R10, 0xf8, !PT ;  /* 0x0000000103037812 */ /* 0x000fc800078ef80a */
[----:B------:R-:W-:-:S05]  /*1180*/  LOP3.LUT R3, R3, R8, RZ, 0xc0, !PT ;  /* 0x0000000803037212 */ /* 0x000fca00078ec0ff */
[----:B------:R-:W-:-:S05]  /*1190*/  IMAD.IADD R3, R10, 0x1, R3 ;  /* 0x000000010a037824 */ /* 0x000fca00078e0203 */
[----:B------:R-:W-:Y:S01]  /*11a0*/  LOP3.LUT R0, R3, R0, RZ, 0xfc, !PT ;  /* 0x0000000003007212 */ /* 0x000fe200078efcff */
[----:B------:R-:W-:Y:S06]  /*11b0*/  BRA `(.L_x_46) ;  /* 0x0000000000107947 */ /* 0x000fec0003800000 */
.L_x_45:
[----:B------:R-:W-:-:S04]  /*11c0*/  LOP3.LUT R0, R0, 0x80000000, RZ, 0xc0, !PT ;  /* 0x8000000000007812 */ /* 0x000fc800078ec0ff */
[----:B------:R-:W-:Y:S01]  /*11d0*/  LOP3.LUT R0, R0, 0x7f800000, RZ, 0xfc, !PT ;  /* 0x7f80000000007812 */ /* 0x000fe200078efcff */
[----:B------:R-:W-:Y:S06]  /*11e0*/  BRA `(.L_x_46) ;  /* 0x0000000000047947 */ /* 0x000fec0003800000 */
.L_x_44:
[----:B------:R-:W-:-:S07]  /*11f0*/  IMAD R0, R7, 0x800000, R0 ;  /* 0x0080000007007824 */ /* 0x000fce00078e0200 */
.L_x_46:
[----:B------:R-:W-:Y:S05]  /*1200*/  BSYNC.RECONVERGENT B2 ;  /* 0x0000000000027941 */ /* 0x000fea0003800200 */
.L_x_43:
[----:B------:R-:W-:Y:S05]  /*1210*/  BRA `(.L_x_47) ;  /* 0x0000000000207947 */ /* 0x000fea0003800000 */
.L_x_42:
[----:B------:R-:W-:-:S04]  /*1220*/  LOP3.LUT R0, R5, 0x80000000, R9, 0x48, !PT ;  /* 0x8000000005007812 */ /* 0x000fc800078e4809 */
[----:B------:R-:W-:Y:S01]  /*1230*/  LOP3.LUT R0, R0, 0x7f800000, RZ, 0xfc, !PT ;  /* 0x7f80000000007812 */ /* 0x000fe200078efcff */
[----:B------:R-:W-:Y:S06]  /*1240*/  BRA `(.L_x_47) ;  /* 0x0000000000147947 */ /* 0x000fec0003800000 */
.L_x_41:
[----:B------:R-:W-:Y:S01]  /*1250*/  LOP3.LUT R0, R5, 0x80000000, R9, 0x48, !PT ;  /* 0x8000000005007812 */ /* 0x000fe200078e4809 */
[----:B------:R-:W-:Y:S06]  /*1260*/  BRA `(.L_x_47) ;  /* 0x00000000000c7947 */ /* 0x000fec0003800000 */
.L_x_40:
[----:B------:R-:W0:Y:S01]  /*1270*/  MUFU.RSQ R0, -QNAN ;  /* 0xffc0000000007908 */ /* 0x000e220000001400 */
[----:B------:R-:W-:Y:S05]  /*1280*/  BRA `(.L_x_47) ;  /* 0x0000000000047947 */ /* 0x000fea0003800000 */
.L_x_39:
[----:B------:R-:W-:-:S07]  /*1290*/  FADD.FTZ R0, R0, R3 ;  /* 0x0000000300007221 */ /* 0x000fce0000010000 */
.L_x_47:
[----:B------:R-:W-:Y:S05]  /*12a0*/  BSYNC.RECONVERGENT B1 ;  /* 0x0000000000017941 */ /* 0x000fea0003800200 */
.L_x_37:
[----:B------:R-:W-:-:S04]  /*12b0*/  IMAD.MOV.U32 R7, RZ, RZ, 0x0 ;  /* 0x00000000ff077424 */ /* 0x000fc800078e00ff */
[----:B0-----:R-:W-:Y:S05]  /*12c0*/  RET.REL.NODEC R6 `(_Z16draw_line_kernelPhiiiiiiiihhhh) ;  /* 0xffffffec064c7950 */ /* 0x001fea0003c3ffff */
.L_x_48:
        /* <DEDUP_REMOVED lines=11> */
.L_x_49:


//--------------------- .nv.shared.reserved.0     --------------------------
	.section	.nv.shared.reserved.0,"aw",@nobits
	.weak		__nv_reservedSMEM_offset_0_alias
	.size		__nv_reservedSMEM_offset_0_alias, 0, 64
	.other		__nv_reservedSMEM_offset_0_alias,@"STO_CUDA_RESERVED_SHARED STV_DEFAULT"
__nv_reservedSMEM_offset_0_alias:
	.zero		0
	.zero		64


//--------------------- .nv.constant0._Z19clear_buffer_kernelPhiii --------------------------
	.section	.nv.constant0._Z19clear_buffer_kernelPhiii,"a",@progbits
	.sectionflags	@""
	.align	4
.nv.constant0._Z19clear_buffer_kernelPhiii:
	.zero		916


//--------------------- .nv.constant0._Z16fill_rect_kernelPhiiiiiiihhhh --------------------------
	.section	.nv.constant0._Z16fill_rect_kernelPhiiiiiiihhhh,"a",@progbits
	.sectionflags	@""
	.align	4
.nv.constant0._Z16fill_rect_kernelPhiiiiiiihhhh:
	.zero		936


//--------------------- .nv.constant0._Z16draw_rect_kernelPhiiiiiiiihhhh --------------------------
	.section	.nv.constant0._Z16draw_rect_kernelPhiiiiiiiihhhh,"a",@progbits
	.sectionflags	@""
	.align	4
.nv.constant0._Z16draw_rect_kernelPhiiiiiiiihhhh:
	.zero		940


//--------------------- .nv.constant0._Z16draw_line_kernelPhiiiiiiiihhhh --------------------------
	.section	.nv.constant0._Z16draw_line_kernelPhiiiiiiiihhhh,"a",@progbits
	.sectionflags	@""
	.align	4
.nv.constant0._Z16draw_line_kernelPhiiiiiiiihhhh:
	.zero		940


//--------------------- SYMBOLS --------------------------

	.type		.nv.reservedSmem.offset0,@object
	.size		.nv.reservedSmem.offset0,0x4
